//
// Generated by NVIDIA NVVM Compiler
//
// Compiler Build ID: CL-36424714
// Cuda compilation tools, release 13.0, V13.0.88
// Based on NVVM 20.0.0
//

.version 9.0
.target sm_100
.address_size 64

	// .globl	_Z15calculate_trailP8distanceP5pointS2_S2_S2_
.func  (.param .b64 func_retval0) __internal_accurate_pow
(
	.param .b64 __internal_accurate_pow_param_0
)
;

.visible .entry _Z15calculate_trailP8distanceP5pointS2_S2_S2_(
	.param .u64 .ptr .align 1 _Z15calculate_trailP8distanceP5pointS2_S2_S2__param_0,
	.param .u64 .ptr .align 1 _Z15calculate_trailP8distanceP5pointS2_S2_S2__param_1,
	.param .u64 .ptr .align 1 _Z15calculate_trailP8distanceP5pointS2_S2_S2__param_2,
	.param .u64 .ptr .align 1 _Z15calculate_trailP8distanceP5pointS2_S2_S2__param_3,
	.param .u64 .ptr .align 1 _Z15calculate_trailP8distanceP5pointS2_S2_S2__param_4
)
{
	.reg .pred 	%p<116>;
	.reg .b32 	%r<146>;
	.reg .b32 	%f<756>;
	.reg .b64 	%rd<15>;
	.reg .b64 	%fd<25>;

	ld.param.u64 	%rd4, [_Z15calculate_trailP8distanceP5pointS2_S2_S2__param_0];
	ld.param.u64 	%rd7, [_Z15calculate_trailP8distanceP5pointS2_S2_S2__param_1];
	ld.param.u64 	%rd8, [_Z15calculate_trailP8distanceP5pointS2_S2_S2__param_2];
	ld.param.u64 	%rd5, [_Z15calculate_trailP8distanceP5pointS2_S2_S2__param_3];
	ld.param.u64 	%rd6, [_Z15calculate_trailP8distanceP5pointS2_S2_S2__param_4];
	cvta.to.global.u64 	%rd1, %rd7;
	cvta.to.global.u64 	%rd2, %rd8;
	mov.u32 	%r5, %ctaid.x;
	mov.u32 	%r6, %ntid.x;
	mov.u32 	%r7, %tid.x;
	mad.lo.s32 	%r1, %r5, %r6, %r7;
	ld.global.f32 	%f79, [%rd2];
	ld.global.f32 	%f1, [%rd1];
	sub.f32 	%f2, %f79, %f1;
	abs.f32 	%f3, %f2;
	setp.eq.f32 	%p1, %f2, 0f3F800000;
	mov.f32 	%f745, 0f3F800000;
	@%p1 bra 	$L__BB0_5;
	setp.num.f32 	%p2, %f3, %f3;
	@%p2 bra 	$L__BB0_3;
	mov.f32 	%f135, 0f40000000;
	add.rn.f32 	%f745, %f2, %f135;
	bra.uni 	$L__BB0_5;
$L__BB0_3:
	setp.lt.f32 	%p3, %f3, 0f00800000;
	mul.f32 	%f80, %f3, 0f4B800000;
	selp.f32 	%f81, %f80, %f3, %p3;
	mov.b32 	%r8, %f81;
	add.s32 	%r9, %r8, -1060439283;
	and.b32  	%r10, %r9, -8388608;
	sub.s32 	%r11, %r8, %r10;
	mov.b32 	%f82, %r11;
	cvt.rn.f32.s32 	%f83, %r10;
	selp.f32 	%f84, 0fC1C00000, 0f00000000, %p3;
	fma.rn.f32 	%f85, %f83, 0f34000000, %f84;
	add.f32 	%f86, %f82, 0fBF800000;
	add.f32 	%f87, %f82, 0f3F800000;
	rcp.approx.ftz.f32 	%f88, %f87;
	add.f32 	%f89, %f86, %f86;
	mul.f32 	%f90, %f89, %f88;
	mul.f32 	%f91, %f90, %f90;
	neg.f32 	%f92, %f90;
	sub.f32 	%f93, %f86, %f90;
	add.f32 	%f94, %f93, %f93;
	fma.rn.f32 	%f95, %f92, %f86, %f94;
	mul.rn.f32 	%f96, %f88, %f95;
	fma.rn.f32 	%f97, %f91, 0f3A2C32E4, 0f3B52E7DB;
	fma.rn.f32 	%f98, %f97, %f91, 0f3C93BB73;
	fma.rn.f32 	%f99, %f98, %f91, 0f3DF6384F;
	mul.rn.f32 	%f100, %f99, %f91;
	fma.rn.f32 	%f101, %f90, 0f3FB8AA3B, %f85;
	mul.f32 	%f102, %f100, 0f40400000;
	sub.f32 	%f103, %f85, %f101;
	fma.rn.f32 	%f104, %f90, 0f3FB8AA3B, %f103;
	fma.rn.f32 	%f105, %f96, 0f3FB8AA3B, %f104;
	fma.rn.f32 	%f106, %f90, 0f32A55E34, %f105;
	fma.rn.f32 	%f107, %f102, %f96, %f106;
	fma.rn.f32 	%f108, %f100, %f90, %f107;
	add.rn.f32 	%f109, %f101, %f108;
	mov.f32 	%f110, 0f40000000;
	mul.rn.f32 	%f111, %f109, %f110;
	cvt.rni.f32.f32 	%f112, %f111;
	sub.f32 	%f113, %f111, %f112;
	neg.f32 	%f114, %f111;
	fma.rn.f32 	%f115, %f109, 0f40000000, %f114;
	neg.f32 	%f116, %f101;
	add.rn.f32 	%f117, %f109, %f116;
	neg.f32 	%f118, %f117;
	add.rn.f32 	%f119, %f108, %f118;
	fma.rn.f32 	%f120, %f119, 0f40000000, %f115;
	add.f32 	%f121, %f113, %f120;
	setp.gt.f32 	%p4, %f112, 0f00000000;
	selp.b32 	%r12, 0, -2097152000, %p4;
	setp.neu.f32 	%p5, %f2, 0f00000000;
	setp.neu.f32 	%p6, %f3, 0f7F800000;
	setp.lt.f32 	%p7, %f111, 0f00000000;
	selp.f32 	%f122, 0f00000000, 0f7F800000, %p7;
	abs.f32 	%f123, %f111;
	setp.gt.f32 	%p8, %f123, 0f43180000;
	cvt.rzi.s32.f32 	%r13, %f112;
	shl.b32 	%r14, %r13, 23;
	sub.s32 	%r15, %r14, %r12;
	mov.b32 	%f124, %r15;
	add.s32 	%r16, %r12, 2130706432;
	mov.b32 	%f125, %r16;
	fma.rn.f32 	%f126, %f121, 0f391FCB8E, 0f3AAF85ED;
	fma.rn.f32 	%f127, %f126, %f121, 0f3C1D9856;
	fma.rn.f32 	%f128, %f127, %f121, 0f3D6357BB;
	fma.rn.f32 	%f129, %f128, %f121, 0f3E75FDEC;
	fma.rn.f32 	%f130, %f129, %f121, 0f3F317218;
	fma.rn.f32 	%f131, %f130, %f121, 0f3F800000;
	mul.f32 	%f132, %f131, %f125;
	mul.f32 	%f133, %f132, %f124;
	selp.f32 	%f745, %f122, %f133, %p8;
	and.pred  	%p9, %p5, %p6;
	@%p9 bra 	$L__BB0_5;
	add.f32 	%f134, %f2, %f2;
	mov.b32 	%r17, %f134;
	and.b32  	%r18, %r17, 2147483647;
	mov.b32 	%f745, %r18;
$L__BB0_5:
	ld.global.f32 	%f137, [%rd2+4];
	ld.global.f32 	%f8, [%rd1+4];
	sub.f32 	%f9, %f137, %f8;
	abs.f32 	%f10, %f9;
	setp.eq.f32 	%p10, %f9, 0f3F800000;
	mov.f32 	%f746, 0f3F800000;
	@%p10 bra 	$L__BB0_10;
	setp.num.f32 	%p11, %f10, %f10;
	@%p11 bra 	$L__BB0_8;
	mov.f32 	%f193, 0f40000000;
	add.rn.f32 	%f746, %f9, %f193;
	bra.uni 	$L__BB0_10;
$L__BB0_8:
	setp.lt.f32 	%p12, %f10, 0f00800000;
	mul.f32 	%f138, %f10, 0f4B800000;
	selp.f32 	%f139, %f138, %f10, %p12;
	mov.b32 	%r19, %f139;
	add.s32 	%r20, %r19, -1060439283;
	and.b32  	%r21, %r20, -8388608;
	sub.s32 	%r22, %r19, %r21;
	mov.b32 	%f140, %r22;
	cvt.rn.f32.s32 	%f141, %r21;
	selp.f32 	%f142, 0fC1C00000, 0f00000000, %p12;
	fma.rn.f32 	%f143, %f141, 0f34000000, %f142;
	add.f32 	%f144, %f140, 0fBF800000;
	add.f32 	%f145, %f140, 0f3F800000;
	rcp.approx.ftz.f32 	%f146, %f145;
	add.f32 	%f147, %f144, %f144;
	mul.f32 	%f148, %f147, %f146;
	mul.f32 	%f149, %f148, %f148;
	neg.f32 	%f150, %f148;
	sub.f32 	%f151, %f144, %f148;
	add.f32 	%f152, %f151, %f151;
	fma.rn.f32 	%f153, %f150, %f144, %f152;
	mul.rn.f32 	%f154, %f146, %f153;
	fma.rn.f32 	%f155, %f149, 0f3A2C32E4, 0f3B52E7DB;
	fma.rn.f32 	%f156, %f155, %f149, 0f3C93BB73;
	fma.rn.f32 	%f157, %f156, %f149, 0f3DF6384F;
	mul.rn.f32 	%f158, %f157, %f149;
	fma.rn.f32 	%f159, %f148, 0f3FB8AA3B, %f143;
	mul.f32 	%f160, %f158, 0f40400000;
	sub.f32 	%f161, %f143, %f159;
	fma.rn.f32 	%f162, %f148, 0f3FB8AA3B, %f161;
	fma.rn.f32 	%f163, %f154, 0f3FB8AA3B, %f162;
	fma.rn.f32 	%f164, %f148, 0f32A55E34, %f163;
	fma.rn.f32 	%f165, %f160, %f154, %f164;
	fma.rn.f32 	%f166, %f158, %f148, %f165;
	add.rn.f32 	%f167, %f159, %f166;
	mov.f32 	%f168, 0f40000000;
	mul.rn.f32 	%f169, %f167, %f168;
	cvt.rni.f32.f32 	%f170, %f169;
	sub.f32 	%f171, %f169, %f170;
	neg.f32 	%f172, %f169;
	fma.rn.f32 	%f173, %f167, 0f40000000, %f172;
	neg.f32 	%f174, %f159;
	add.rn.f32 	%f175, %f167, %f174;
	neg.f32 	%f176, %f175;
	add.rn.f32 	%f177, %f166, %f176;
	fma.rn.f32 	%f178, %f177, 0f40000000, %f173;
	add.f32 	%f179, %f171, %f178;
	setp.gt.f32 	%p13, %f170, 0f00000000;
	selp.b32 	%r23, 0, -2097152000, %p13;
	setp.neu.f32 	%p14, %f9, 0f00000000;
	setp.neu.f32 	%p15, %f10, 0f7F800000;
	setp.lt.f32 	%p16, %f169, 0f00000000;
	selp.f32 	%f180, 0f00000000, 0f7F800000, %p16;
	abs.f32 	%f181, %f169;
	setp.gt.f32 	%p17, %f181, 0f43180000;
	cvt.rzi.s32.f32 	%r24, %f170;
	shl.b32 	%r25, %r24, 23;
	sub.s32 	%r26, %r25, %r23;
	mov.b32 	%f182, %r26;
	add.s32 	%r27, %r23, 2130706432;
	mov.b32 	%f183, %r27;
	fma.rn.f32 	%f184, %f179, 0f391FCB8E, 0f3AAF85ED;
	fma.rn.f32 	%f185, %f184, %f179, 0f3C1D9856;
	fma.rn.f32 	%f186, %f185, %f179, 0f3D6357BB;
	fma.rn.f32 	%f187, %f186, %f179, 0f3E75FDEC;
	fma.rn.f32 	%f188, %f187, %f179, 0f3F317218;
	fma.rn.f32 	%f189, %f188, %f179, 0f3F800000;
	mul.f32 	%f190, %f189, %f183;
	mul.f32 	%f191, %f190, %f182;
	selp.f32 	%f746, %f180, %f191, %p17;
	and.pred  	%p18, %p14, %p15;
	@%p18 bra 	$L__BB0_10;
	add.f32 	%f192, %f9, %f9;
	mov.b32 	%r28, %f192;
	and.b32  	%r29, %r28, 2147483647;
	mov.b32 	%f746, %r29;
$L__BB0_10:
	add.f32 	%f15, %f745, %f746;
	abs.f32 	%f16, %f15;
	setp.eq.f32 	%p19, %f15, 0f3F800000;
	mov.f32 	%f747, 0f3F800000;
	@%p19 bra 	$L__BB0_17;
	setp.num.f32 	%p20, %f16, %f16;
	@%p20 bra 	$L__BB0_13;
	mov.f32 	%f251, 0f3F000000;
	add.rn.f32 	%f747, %f15, %f251;
	bra.uni 	$L__BB0_17;
$L__BB0_13:
	setp.neu.f32 	%p21, %f15, 0f00000000;
	setp.neu.f32 	%p22, %f16, 0f7F800000;
	and.pred  	%p23, %p21, %p22;
	@%p23 bra 	$L__BB0_15;
	add.f32 	%f250, %f15, %f15;
	mov.b32 	%r39, %f250;
	and.b32  	%r40, %r39, 2147483647;
	mov.b32 	%f747, %r40;
	bra.uni 	$L__BB0_17;
$L__BB0_15:
	setp.lt.f32 	%p24, %f16, 0f00800000;
	mul.f32 	%f195, %f16, 0f4B800000;
	selp.f32 	%f196, %f195, %f16, %p24;
	mov.b32 	%r30, %f196;
	add.s32 	%r31, %r30, -1060439283;
	and.b32  	%r32, %r31, -8388608;
	sub.s32 	%r33, %r30, %r32;
	mov.b32 	%f197, %r33;
	cvt.rn.f32.s32 	%f198, %r32;
	selp.f32 	%f199, 0fC1C00000, 0f00000000, %p24;
	fma.rn.f32 	%f200, %f198, 0f34000000, %f199;
	add.f32 	%f201, %f197, 0fBF800000;
	add.f32 	%f202, %f197, 0f3F800000;
	rcp.approx.ftz.f32 	%f203, %f202;
	add.f32 	%f204, %f201, %f201;
	mul.f32 	%f205, %f204, %f203;
	mul.f32 	%f206, %f205, %f205;
	neg.f32 	%f207, %f205;
	sub.f32 	%f208, %f201, %f205;
	add.f32 	%f209, %f208, %f208;
	fma.rn.f32 	%f210, %f207, %f201, %f209;
	mul.rn.f32 	%f211, %f203, %f210;
	fma.rn.f32 	%f212, %f206, 0f3A2C32E4, 0f3B52E7DB;
	fma.rn.f32 	%f213, %f212, %f206, 0f3C93BB73;
	fma.rn.f32 	%f214, %f213, %f206, 0f3DF6384F;
	mul.rn.f32 	%f215, %f214, %f206;
	fma.rn.f32 	%f216, %f205, 0f3FB8AA3B, %f200;
	mul.f32 	%f217, %f215, 0f40400000;
	sub.f32 	%f218, %f200, %f216;
	fma.rn.f32 	%f219, %f205, 0f3FB8AA3B, %f218;
	fma.rn.f32 	%f220, %f211, 0f3FB8AA3B, %f219;
	fma.rn.f32 	%f221, %f205, 0f32A55E34, %f220;
	fma.rn.f32 	%f222, %f217, %f211, %f221;
	fma.rn.f32 	%f223, %f215, %f205, %f222;
	add.rn.f32 	%f224, %f216, %f223;
	mov.f32 	%f225, 0f3F000000;
	mul.rn.f32 	%f226, %f224, %f225;
	cvt.rni.f32.f32 	%f227, %f226;
	sub.f32 	%f228, %f226, %f227;
	neg.f32 	%f229, %f226;
	fma.rn.f32 	%f230, %f224, 0f3F000000, %f229;
	neg.f32 	%f231, %f216;
	add.rn.f32 	%f232, %f224, %f231;
	neg.f32 	%f233, %f232;
	add.rn.f32 	%f234, %f223, %f233;
	fma.rn.f32 	%f235, %f234, 0f3F000000, %f230;
	add.f32 	%f236, %f228, %f235;
	setp.gt.f32 	%p25, %f227, 0f00000000;
	selp.b32 	%r34, 0, -2097152000, %p25;
	setp.geu.f32 	%p26, %f15, 0f00000000;
	setp.lt.f32 	%p27, %f226, 0f00000000;
	selp.f32 	%f237, 0f00000000, 0f7F800000, %p27;
	abs.f32 	%f238, %f226;
	setp.gt.f32 	%p28, %f238, 0f43180000;
	cvt.rzi.s32.f32 	%r35, %f227;
	shl.b32 	%r36, %r35, 23;
	sub.s32 	%r37, %r36, %r34;
	mov.b32 	%f239, %r37;
	add.s32 	%r38, %r34, 2130706432;
	mov.b32 	%f240, %r38;
	fma.rn.f32 	%f241, %f236, 0f391FCB8E, 0f3AAF85ED;
	fma.rn.f32 	%f242, %f241, %f236, 0f3C1D9856;
	fma.rn.f32 	%f243, %f242, %f236, 0f3D6357BB;
	fma.rn.f32 	%f244, %f243, %f236, 0f3E75FDEC;
	fma.rn.f32 	%f245, %f244, %f236, 0f3F317218;
	fma.rn.f32 	%f246, %f245, %f236, 0f3F800000;
	mul.f32 	%f247, %f246, %f240;
	mul.f32 	%f248, %f247, %f239;
	selp.f32 	%f747, %f237, %f248, %p28;
	@%p26 bra 	$L__BB0_17;
	mov.f32 	%f747, 0f7FFFFFFF;
$L__BB0_17:
	cvta.to.global.u64 	%rd9, %rd5;
	div.rn.f32 	%f21, %f2, %f747;
	div.rn.f32 	%f22, %f9, %f747;
	ld.global.f32 	%f253, [%rd9];
	sub.f32 	%f23, %f253, %f1;
	ld.global.f32 	%f254, [%rd9+4];
	sub.f32 	%f24, %f254, %f8;
	mul.f32 	%f255, %f22, %f24;
	fma.rn.f32 	%f25, %f21, %f23, %f255;
	mul.f32 	%f256, %f21, %f25;
	sub.f32 	%f26, %f23, %f256;
	mul.f32 	%f257, %f22, %f25;
	sub.f32 	%f27, %f24, %f257;
	abs.f32 	%f28, %f26;
	setp.eq.f32 	%p29, %f26, 0f3F800000;
	mov.f32 	%f748, 0f3F800000;
	@%p29 bra 	$L__BB0_22;
	setp.num.f32 	%p30, %f28, %f28;
	@%p30 bra 	$L__BB0_20;
	mov.f32 	%f313, 0f40000000;
	add.rn.f32 	%f748, %f26, %f313;
	bra.uni 	$L__BB0_22;
$L__BB0_20:
	setp.lt.f32 	%p31, %f28, 0f00800000;
	mul.f32 	%f258, %f28, 0f4B800000;
	selp.f32 	%f259, %f258, %f28, %p31;
	mov.b32 	%r41, %f259;
	add.s32 	%r42, %r41, -1060439283;
	and.b32  	%r43, %r42, -8388608;
	sub.s32 	%r44, %r41, %r43;
	mov.b32 	%f260, %r44;
	cvt.rn.f32.s32 	%f261, %r43;
	selp.f32 	%f262, 0fC1C00000, 0f00000000, %p31;
	fma.rn.f32 	%f263, %f261, 0f34000000, %f262;
	add.f32 	%f264, %f260, 0fBF800000;
	add.f32 	%f265, %f260, 0f3F800000;
	rcp.approx.ftz.f32 	%f266, %f265;
	add.f32 	%f267, %f264, %f264;
	mul.f32 	%f268, %f267, %f266;
	mul.f32 	%f269, %f268, %f268;
	neg.f32 	%f270, %f268;
	sub.f32 	%f271, %f264, %f268;
	add.f32 	%f272, %f271, %f271;
	fma.rn.f32 	%f273, %f270, %f264, %f272;
	mul.rn.f32 	%f274, %f266, %f273;
	fma.rn.f32 	%f275, %f269, 0f3A2C32E4, 0f3B52E7DB;
	fma.rn.f32 	%f276, %f275, %f269, 0f3C93BB73;
	fma.rn.f32 	%f277, %f276, %f269, 0f3DF6384F;
	mul.rn.f32 	%f278, %f277, %f269;
	fma.rn.f32 	%f279, %f268, 0f3FB8AA3B, %f263;
	mul.f32 	%f280, %f278, 0f40400000;
	sub.f32 	%f281, %f263, %f279;
	fma.rn.f32 	%f282, %f268, 0f3FB8AA3B, %f281;
	fma.rn.f32 	%f283, %f274, 0f3FB8AA3B, %f282;
	fma.rn.f32 	%f284, %f268, 0f32A55E34, %f283;
	fma.rn.f32 	%f285, %f280, %f274, %f284;
	fma.rn.f32 	%f286, %f278, %f268, %f285;
	add.rn.f32 	%f287, %f279, %f286;
	mov.f32 	%f288, 0f40000000;
	mul.rn.f32 	%f289, %f287, %f288;
	cvt.rni.f32.f32 	%f290, %f289;
	sub.f32 	%f291, %f289, %f290;
	neg.f32 	%f292, %f289;
	fma.rn.f32 	%f293, %f287, 0f40000000, %f292;
	neg.f32 	%f294, %f279;
	add.rn.f32 	%f295, %f287, %f294;
	neg.f32 	%f296, %f295;
	add.rn.f32 	%f297, %f286, %f296;
	fma.rn.f32 	%f298, %f297, 0f40000000, %f293;
	add.f32 	%f299, %f291, %f298;
	setp.gt.f32 	%p32, %f290, 0f00000000;
	selp.b32 	%r45, 0, -2097152000, %p32;
	setp.neu.f32 	%p33, %f26, 0f00000000;
	setp.neu.f32 	%p34, %f28, 0f7F800000;
	setp.lt.f32 	%p35, %f289, 0f00000000;
	selp.f32 	%f300, 0f00000000, 0f7F800000, %p35;
	abs.f32 	%f301, %f289;
	setp.gt.f32 	%p36, %f301, 0f43180000;
	cvt.rzi.s32.f32 	%r46, %f290;
	shl.b32 	%r47, %r46, 23;
	sub.s32 	%r48, %r47, %r45;
	mov.b32 	%f302, %r48;
	add.s32 	%r49, %r45, 2130706432;
	mov.b32 	%f303, %r49;
	fma.rn.f32 	%f304, %f299, 0f391FCB8E, 0f3AAF85ED;
	fma.rn.f32 	%f305, %f304, %f299, 0f3C1D9856;
	fma.rn.f32 	%f306, %f305, %f299, 0f3D6357BB;
	fma.rn.f32 	%f307, %f306, %f299, 0f3E75FDEC;
	fma.rn.f32 	%f308, %f307, %f299, 0f3F317218;
	fma.rn.f32 	%f309, %f308, %f299, 0f3F800000;
	mul.f32 	%f310, %f309, %f303;
	mul.f32 	%f311, %f310, %f302;
	selp.f32 	%f748, %f300, %f311, %p36;
	and.pred  	%p37, %p33, %p34;
	@%p37 bra 	$L__BB0_22;
	add.f32 	%f312, %f26, %f26;
	mov.b32 	%r50, %f312;
	and.b32  	%r51, %r50, 2147483647;
	mov.b32 	%f748, %r51;
$L__BB0_22:
	abs.f32 	%f33, %f27;
	setp.eq.f32 	%p38, %f27, 0f3F800000;
	mov.f32 	%f749, 0f3F800000;
	@%p38 bra 	$L__BB0_27;
	setp.num.f32 	%p39, %f33, %f33;
	@%p39 bra 	$L__BB0_25;
	mov.f32 	%f370, 0f40000000;
	add.rn.f32 	%f749, %f27, %f370;
	bra.uni 	$L__BB0_27;
$L__BB0_25:
	setp.lt.f32 	%p40, %f33, 0f00800000;
	mul.f32 	%f315, %f33, 0f4B800000;
	selp.f32 	%f316, %f315, %f33, %p40;
	mov.b32 	%r52, %f316;
	add.s32 	%r53, %r52, -1060439283;
	and.b32  	%r54, %r53, -8388608;
	sub.s32 	%r55, %r52, %r54;
	mov.b32 	%f317, %r55;
	cvt.rn.f32.s32 	%f318, %r54;
	selp.f32 	%f319, 0fC1C00000, 0f00000000, %p40;
	fma.rn.f32 	%f320, %f318, 0f34000000, %f319;
	add.f32 	%f321, %f317, 0fBF800000;
	add.f32 	%f322, %f317, 0f3F800000;
	rcp.approx.ftz.f32 	%f323, %f322;
	add.f32 	%f324, %f321, %f321;
	mul.f32 	%f325, %f324, %f323;
	mul.f32 	%f326, %f325, %f325;
	neg.f32 	%f327, %f325;
	sub.f32 	%f328, %f321, %f325;
	add.f32 	%f329, %f328, %f328;
	fma.rn.f32 	%f330, %f327, %f321, %f329;
	mul.rn.f32 	%f331, %f323, %f330;
	fma.rn.f32 	%f332, %f326, 0f3A2C32E4, 0f3B52E7DB;
	fma.rn.f32 	%f333, %f332, %f326, 0f3C93BB73;
	fma.rn.f32 	%f334, %f333, %f326, 0f3DF6384F;
	mul.rn.f32 	%f335, %f334, %f326;
	fma.rn.f32 	%f336, %f325, 0f3FB8AA3B, %f320;
	mul.f32 	%f337, %f335, 0f40400000;
	sub.f32 	%f338, %f320, %f336;
	fma.rn.f32 	%f339, %f325, 0f3FB8AA3B, %f338;
	fma.rn.f32 	%f340, %f331, 0f3FB8AA3B, %f339;
	fma.rn.f32 	%f341, %f325, 0f32A55E34, %f340;
	fma.rn.f32 	%f342, %f337, %f331, %f341;
	fma.rn.f32 	%f343, %f335, %f325, %f342;
	add.rn.f32 	%f344, %f336, %f343;
	mov.f32 	%f345, 0f40000000;
	mul.rn.f32 	%f346, %f344, %f345;
	cvt.rni.f32.f32 	%f347, %f346;
	sub.f32 	%f348, %f346, %f347;
	neg.f32 	%f349, %f346;
	fma.rn.f32 	%f350, %f344, 0f40000000, %f349;
	neg.f32 	%f351, %f336;
	add.rn.f32 	%f352, %f344, %f351;
	neg.f32 	%f353, %f352;
	add.rn.f32 	%f354, %f343, %f353;
	fma.rn.f32 	%f355, %f354, 0f40000000, %f350;
	add.f32 	%f356, %f348, %f355;
	setp.gt.f32 	%p41, %f347, 0f00000000;
	selp.b32 	%r56, 0, -2097152000, %p41;
	setp.neu.f32 	%p42, %f27, 0f00000000;
	setp.neu.f32 	%p43, %f33, 0f7F800000;
	setp.lt.f32 	%p44, %f346, 0f00000000;
	selp.f32 	%f357, 0f00000000, 0f7F800000, %p44;
	abs.f32 	%f358, %f346;
	setp.gt.f32 	%p45, %f358, 0f43180000;
	cvt.rzi.s32.f32 	%r57, %f347;
	shl.b32 	%r58, %r57, 23;
	sub.s32 	%r59, %r58, %r56;
	mov.b32 	%f359, %r59;
	add.s32 	%r60, %r56, 2130706432;
	mov.b32 	%f360, %r60;
	fma.rn.f32 	%f361, %f356, 0f391FCB8E, 0f3AAF85ED;
	fma.rn.f32 	%f362, %f361, %f356, 0f3C1D9856;
	fma.rn.f32 	%f363, %f362, %f356, 0f3D6357BB;
	fma.rn.f32 	%f364, %f363, %f356, 0f3E75FDEC;
	fma.rn.f32 	%f365, %f364, %f356, 0f3F317218;
	fma.rn.f32 	%f366, %f365, %f356, 0f3F800000;
	mul.f32 	%f367, %f366, %f360;
	mul.f32 	%f368, %f367, %f359;
	selp.f32 	%f749, %f357, %f368, %p45;
	and.pred  	%p46, %p42, %p43;
	@%p46 bra 	$L__BB0_27;
	add.f32 	%f369, %f27, %f27;
	mov.b32 	%r61, %f369;
	and.b32  	%r62, %r61, 2147483647;
	mov.b32 	%f749, %r62;
$L__BB0_27:
	add.f32 	%f38, %f748, %f749;
	abs.f32 	%f39, %f38;
	setp.eq.f32 	%p47, %f38, 0f3F800000;
	mov.f32 	%f750, 0f3F800000;
	@%p47 bra 	$L__BB0_34;
	setp.num.f32 	%p48, %f39, %f39;
	@%p48 bra 	$L__BB0_30;
	mov.f32 	%f428, 0f3F000000;
	add.rn.f32 	%f750, %f38, %f428;
	bra.uni 	$L__BB0_34;
$L__BB0_30:
	setp.neu.f32 	%p49, %f38, 0f00000000;
	setp.neu.f32 	%p50, %f39, 0f7F800000;
	and.pred  	%p51, %p49, %p50;
	@%p51 bra 	$L__BB0_32;
	add.f32 	%f427, %f38, %f38;
	mov.b32 	%r72, %f427;
	and.b32  	%r73, %r72, 2147483647;
	mov.b32 	%f750, %r73;
	bra.uni 	$L__BB0_34;
$L__BB0_32:
	setp.lt.f32 	%p52, %f39, 0f00800000;
	mul.f32 	%f372, %f39, 0f4B800000;
	selp.f32 	%f373, %f372, %f39, %p52;
	mov.b32 	%r63, %f373;
	add.s32 	%r64, %r63, -1060439283;
	and.b32  	%r65, %r64, -8388608;
	sub.s32 	%r66, %r63, %r65;
	mov.b32 	%f374, %r66;
	cvt.rn.f32.s32 	%f375, %r65;
	selp.f32 	%f376, 0fC1C00000, 0f00000000, %p52;
	fma.rn.f32 	%f377, %f375, 0f34000000, %f376;
	add.f32 	%f378, %f374, 0fBF800000;
	add.f32 	%f379, %f374, 0f3F800000;
	rcp.approx.ftz.f32 	%f380, %f379;
	add.f32 	%f381, %f378, %f378;
	mul.f32 	%f382, %f381, %f380;
	mul.f32 	%f383, %f382, %f382;
	neg.f32 	%f384, %f382;
	sub.f32 	%f385, %f378, %f382;
	add.f32 	%f386, %f385, %f385;
	fma.rn.f32 	%f387, %f384, %f378, %f386;
	mul.rn.f32 	%f388, %f380, %f387;
	fma.rn.f32 	%f389, %f383, 0f3A2C32E4, 0f3B52E7DB;
	fma.rn.f32 	%f390, %f389, %f383, 0f3C93BB73;
	fma.rn.f32 	%f391, %f390, %f383, 0f3DF6384F;
	mul.rn.f32 	%f392, %f391, %f383;
	fma.rn.f32 	%f393, %f382, 0f3FB8AA3B, %f377;
	mul.f32 	%f394, %f392, 0f40400000;
	sub.f32 	%f395, %f377, %f393;
	fma.rn.f32 	%f396, %f382, 0f3FB8AA3B, %f395;
	fma.rn.f32 	%f397, %f388, 0f3FB8AA3B, %f396;
	fma.rn.f32 	%f398, %f382, 0f32A55E34, %f397;
	fma.rn.f32 	%f399, %f394, %f388, %f398;
	fma.rn.f32 	%f400, %f392, %f382, %f399;
	add.rn.f32 	%f401, %f393, %f400;
	mov.f32 	%f402, 0f3F000000;
	mul.rn.f32 	%f403, %f401, %f402;
	cvt.rni.f32.f32 	%f404, %f403;
	sub.f32 	%f405, %f403, %f404;
	neg.f32 	%f406, %f403;
	fma.rn.f32 	%f407, %f401, 0f3F000000, %f406;
	neg.f32 	%f408, %f393;
	add.rn.f32 	%f409, %f401, %f408;
	neg.f32 	%f410, %f409;
	add.rn.f32 	%f411, %f400, %f410;
	fma.rn.f32 	%f412, %f411, 0f3F000000, %f407;
	add.f32 	%f413, %f405, %f412;
	setp.gt.f32 	%p53, %f404, 0f00000000;
	selp.b32 	%r67, 0, -2097152000, %p53;
	setp.geu.f32 	%p54, %f38, 0f00000000;
	setp.lt.f32 	%p55, %f403, 0f00000000;
	selp.f32 	%f414, 0f00000000, 0f7F800000, %p55;
	abs.f32 	%f415, %f403;
	setp.gt.f32 	%p56, %f415, 0f43180000;
	cvt.rzi.s32.f32 	%r68, %f404;
	shl.b32 	%r69, %r68, 23;
	sub.s32 	%r70, %r69, %r67;
	mov.b32 	%f416, %r70;
	add.s32 	%r71, %r67, 2130706432;
	mov.b32 	%f417, %r71;
	fma.rn.f32 	%f418, %f413, 0f391FCB8E, 0f3AAF85ED;
	fma.rn.f32 	%f419, %f418, %f413, 0f3C1D9856;
	fma.rn.f32 	%f420, %f419, %f413, 0f3D6357BB;
	fma.rn.f32 	%f421, %f420, %f413, 0f3E75FDEC;
	fma.rn.f32 	%f422, %f421, %f413, 0f3F317218;
	fma.rn.f32 	%f423, %f422, %f413, 0f3F800000;
	mul.f32 	%f424, %f423, %f417;
	mul.f32 	%f425, %f424, %f416;
	selp.f32 	%f750, %f414, %f425, %p56;
	@%p54 bra 	$L__BB0_34;
	mov.f32 	%f750, 0f7FFFFFFF;
$L__BB0_34:
	div.rn.f32 	%f44, %f26, %f750;
	div.rn.f32 	%f45, %f27, %f750;
	mul.f32 	%f430, %f45, %f24;
	fma.rn.f32 	%f46, %f44, %f23, %f430;
	cvta.to.global.u64 	%rd10, %rd4;
	mul.wide.s32 	%rd11, %r1, 12;
	add.s64 	%rd3, %rd10, %rd11;
	ld.global.f32 	%f47, [%rd3];
	abs.f32 	%f48, %f47;
	setp.eq.f32 	%p57, %f47, 0f3F800000;
	mov.f32 	%f751, 0f3F800000;
	@%p57 bra 	$L__BB0_39;
	setp.num.f32 	%p58, %f48, %f48;
	@%p58 bra 	$L__BB0_37;
	mov.f32 	%f486, 0f40000000;
	add.rn.f32 	%f751, %f47, %f486;
	bra.uni 	$L__BB0_39;
$L__BB0_37:
	setp.lt.f32 	%p59, %f48, 0f00800000;
	mul.f32 	%f431, %f48, 0f4B800000;
	selp.f32 	%f432, %f431, %f48, %p59;
	mov.b32 	%r74, %f432;
	add.s32 	%r75, %r74, -1060439283;
	and.b32  	%r76, %r75, -8388608;
	sub.s32 	%r77, %r74, %r76;
	mov.b32 	%f433, %r77;
	cvt.rn.f32.s32 	%f434, %r76;
	selp.f32 	%f435, 0fC1C00000, 0f00000000, %p59;
	fma.rn.f32 	%f436, %f434, 0f34000000, %f435;
	add.f32 	%f437, %f433, 0fBF800000;
	add.f32 	%f438, %f433, 0f3F800000;
	rcp.approx.ftz.f32 	%f439, %f438;
	add.f32 	%f440, %f437, %f437;
	mul.f32 	%f441, %f440, %f439;
	mul.f32 	%f442, %f441, %f441;
	neg.f32 	%f443, %f441;
	sub.f32 	%f444, %f437, %f441;
	add.f32 	%f445, %f444, %f444;
	fma.rn.f32 	%f446, %f443, %f437, %f445;
	mul.rn.f32 	%f447, %f439, %f446;
	fma.rn.f32 	%f448, %f442, 0f3A2C32E4, 0f3B52E7DB;
	fma.rn.f32 	%f449, %f448, %f442, 0f3C93BB73;
	fma.rn.f32 	%f450, %f449, %f442, 0f3DF6384F;
	mul.rn.f32 	%f451, %f450, %f442;
	fma.rn.f32 	%f452, %f441, 0f3FB8AA3B, %f436;
	mul.f32 	%f453, %f451, 0f40400000;
	sub.f32 	%f454, %f436, %f452;
	fma.rn.f32 	%f455, %f441, 0f3FB8AA3B, %f454;
	fma.rn.f32 	%f456, %f447, 0f3FB8AA3B, %f455;
	fma.rn.f32 	%f457, %f441, 0f32A55E34, %f456;
	fma.rn.f32 	%f458, %f453, %f447, %f457;
	fma.rn.f32 	%f459, %f451, %f441, %f458;
	add.rn.f32 	%f460, %f452, %f459;
	mov.f32 	%f461, 0f40000000;
	mul.rn.f32 	%f462, %f460, %f461;
	cvt.rni.f32.f32 	%f463, %f462;
	sub.f32 	%f464, %f462, %f463;
	neg.f32 	%f465, %f462;
	fma.rn.f32 	%f466, %f460, 0f40000000, %f465;
	neg.f32 	%f467, %f452;
	add.rn.f32 	%f468, %f460, %f467;
	neg.f32 	%f469, %f468;
	add.rn.f32 	%f470, %f459, %f469;
	fma.rn.f32 	%f471, %f470, 0f40000000, %f466;
	add.f32 	%f472, %f464, %f471;
	setp.gt.f32 	%p60, %f463, 0f00000000;
	selp.b32 	%r78, 0, -2097152000, %p60;
	setp.neu.f32 	%p61, %f47, 0f00000000;
	setp.neu.f32 	%p62, %f48, 0f7F800000;
	setp.lt.f32 	%p63, %f462, 0f00000000;
	selp.f32 	%f473, 0f00000000, 0f7F800000, %p63;
	abs.f32 	%f474, %f462;
	setp.gt.f32 	%p64, %f474, 0f43180000;
	cvt.rzi.s32.f32 	%r79, %f463;
	shl.b32 	%r80, %r79, 23;
	sub.s32 	%r81, %r80, %r78;
	mov.b32 	%f475, %r81;
	add.s32 	%r82, %r78, 2130706432;
	mov.b32 	%f476, %r82;
	fma.rn.f32 	%f477, %f472, 0f391FCB8E, 0f3AAF85ED;
	fma.rn.f32 	%f478, %f477, %f472, 0f3C1D9856;
	fma.rn.f32 	%f479, %f478, %f472, 0f3D6357BB;
	fma.rn.f32 	%f480, %f479, %f472, 0f3E75FDEC;
	fma.rn.f32 	%f481, %f480, %f472, 0f3F317218;
	fma.rn.f32 	%f482, %f481, %f472, 0f3F800000;
	mul.f32 	%f483, %f482, %f476;
	mul.f32 	%f484, %f483, %f475;
	selp.f32 	%f751, %f473, %f484, %p64;
	and.pred  	%p65, %p61, %p62;
	@%p65 bra 	$L__BB0_39;
	add.f32 	%f485, %f47, %f47;
	mov.b32 	%r83, %f485;
	and.b32  	%r84, %r83, 2147483647;
	mov.b32 	%f751, %r84;
$L__BB0_39:
	ld.global.f32 	%f53, [%rd3+4];
	abs.f32 	%f54, %f53;
	setp.eq.f32 	%p66, %f53, 0f3F800000;
	mov.f32 	%f752, 0f3F800000;
	@%p66 bra 	$L__BB0_44;
	setp.num.f32 	%p67, %f54, %f54;
	@%p67 bra 	$L__BB0_42;
	mov.f32 	%f543, 0f40000000;
	add.rn.f32 	%f752, %f53, %f543;
	bra.uni 	$L__BB0_44;
$L__BB0_42:
	setp.lt.f32 	%p68, %f54, 0f00800000;
	mul.f32 	%f488, %f54, 0f4B800000;
	selp.f32 	%f489, %f488, %f54, %p68;
	mov.b32 	%r85, %f489;
	add.s32 	%r86, %r85, -1060439283;
	and.b32  	%r87, %r86, -8388608;
	sub.s32 	%r88, %r85, %r87;
	mov.b32 	%f490, %r88;
	cvt.rn.f32.s32 	%f491, %r87;
	selp.f32 	%f492, 0fC1C00000, 0f00000000, %p68;
	fma.rn.f32 	%f493, %f491, 0f34000000, %f492;
	add.f32 	%f494, %f490, 0fBF800000;
	add.f32 	%f495, %f490, 0f3F800000;
	rcp.approx.ftz.f32 	%f496, %f495;
	add.f32 	%f497, %f494, %f494;
	mul.f32 	%f498, %f497, %f496;
	mul.f32 	%f499, %f498, %f498;
	neg.f32 	%f500, %f498;
	sub.f32 	%f501, %f494, %f498;
	add.f32 	%f502, %f501, %f501;
	fma.rn.f32 	%f503, %f500, %f494, %f502;
	mul.rn.f32 	%f504, %f496, %f503;
	fma.rn.f32 	%f505, %f499, 0f3A2C32E4, 0f3B52E7DB;
	fma.rn.f32 	%f506, %f505, %f499, 0f3C93BB73;
	fma.rn.f32 	%f507, %f506, %f499, 0f3DF6384F;
	mul.rn.f32 	%f508, %f507, %f499;
	fma.rn.f32 	%f509, %f498, 0f3FB8AA3B, %f493;
	mul.f32 	%f510, %f508, 0f40400000;
	sub.f32 	%f511, %f493, %f509;
	fma.rn.f32 	%f512, %f498, 0f3FB8AA3B, %f511;
	fma.rn.f32 	%f513, %f504, 0f3FB8AA3B, %f512;
	fma.rn.f32 	%f514, %f498, 0f32A55E34, %f513;
	fma.rn.f32 	%f515, %f510, %f504, %f514;
	fma.rn.f32 	%f516, %f508, %f498, %f515;
	add.rn.f32 	%f517, %f509, %f516;
	mov.f32 	%f518, 0f40000000;
	mul.rn.f32 	%f519, %f517, %f518;
	cvt.rni.f32.f32 	%f520, %f519;
	sub.f32 	%f521, %f519, %f520;
	neg.f32 	%f522, %f519;
	fma.rn.f32 	%f523, %f517, 0f40000000, %f522;
	neg.f32 	%f524, %f509;
	add.rn.f32 	%f525, %f517, %f524;
	neg.f32 	%f526, %f525;
	add.rn.f32 	%f527, %f516, %f526;
	fma.rn.f32 	%f528, %f527, 0f40000000, %f523;
	add.f32 	%f529, %f521, %f528;
	setp.gt.f32 	%p69, %f520, 0f00000000;
	selp.b32 	%r89, 0, -2097152000, %p69;
	setp.neu.f32 	%p70, %f53, 0f00000000;
	setp.neu.f32 	%p71, %f54, 0f7F800000;
	setp.lt.f32 	%p72, %f519, 0f00000000;
	selp.f32 	%f530, 0f00000000, 0f7F800000, %p72;
	abs.f32 	%f531, %f519;
	setp.gt.f32 	%p73, %f531, 0f43180000;
	cvt.rzi.s32.f32 	%r90, %f520;
	shl.b32 	%r91, %r90, 23;
	sub.s32 	%r92, %r91, %r89;
	mov.b32 	%f532, %r92;
	add.s32 	%r93, %r89, 2130706432;
	mov.b32 	%f533, %r93;
	fma.rn.f32 	%f534, %f529, 0f391FCB8E, 0f3AAF85ED;
	fma.rn.f32 	%f535, %f534, %f529, 0f3C1D9856;
	fma.rn.f32 	%f536, %f535, %f529, 0f3D6357BB;
	fma.rn.f32 	%f537, %f536, %f529, 0f3E75FDEC;
	fma.rn.f32 	%f538, %f537, %f529, 0f3F317218;
	fma.rn.f32 	%f539, %f538, %f529, 0f3F800000;
	mul.f32 	%f540, %f539, %f533;
	mul.f32 	%f541, %f540, %f532;
	selp.f32 	%f752, %f530, %f541, %p73;
	and.pred  	%p74, %p70, %p71;
	@%p74 bra 	$L__BB0_44;
	add.f32 	%f542, %f53, %f53;
	mov.b32 	%r94, %f542;
	and.b32  	%r95, %r94, 2147483647;
	mov.b32 	%f752, %r95;
$L__BB0_44:
	ld.global.f32 	%f59, [%rd3+8];
	abs.f32 	%f60, %f59;
	setp.eq.f32 	%p75, %f59, 0f3F800000;
	mov.f32 	%f753, 0f3F800000;
	@%p75 bra 	$L__BB0_49;
	setp.num.f32 	%p76, %f60, %f60;
	@%p76 bra 	$L__BB0_47;
	mov.f32 	%f600, 0f40000000;
	add.rn.f32 	%f753, %f59, %f600;
	bra.uni 	$L__BB0_49;
$L__BB0_47:
	setp.lt.f32 	%p77, %f60, 0f00800000;
	mul.f32 	%f545, %f60, 0f4B800000;
	selp.f32 	%f546, %f545, %f60, %p77;
	mov.b32 	%r96, %f546;
	add.s32 	%r97, %r96, -1060439283;
	and.b32  	%r98, %r97, -8388608;
	sub.s32 	%r99, %r96, %r98;
	mov.b32 	%f547, %r99;
	cvt.rn.f32.s32 	%f548, %r98;
	selp.f32 	%f549, 0fC1C00000, 0f00000000, %p77;
	fma.rn.f32 	%f550, %f548, 0f34000000, %f549;
	add.f32 	%f551, %f547, 0fBF800000;
	add.f32 	%f552, %f547, 0f3F800000;
	rcp.approx.ftz.f32 	%f553, %f552;
	add.f32 	%f554, %f551, %f551;
	mul.f32 	%f555, %f554, %f553;
	mul.f32 	%f556, %f555, %f555;
	neg.f32 	%f557, %f555;
	sub.f32 	%f558, %f551, %f555;
	add.f32 	%f559, %f558, %f558;
	fma.rn.f32 	%f560, %f557, %f551, %f559;
	mul.rn.f32 	%f561, %f553, %f560;
	fma.rn.f32 	%f562, %f556, 0f3A2C32E4, 0f3B52E7DB;
	fma.rn.f32 	%f563, %f562, %f556, 0f3C93BB73;
	fma.rn.f32 	%f564, %f563, %f556, 0f3DF6384F;
	mul.rn.f32 	%f565, %f564, %f556;
	fma.rn.f32 	%f566, %f555, 0f3FB8AA3B, %f550;
	mul.f32 	%f567, %f565, 0f40400000;
	sub.f32 	%f568, %f550, %f566;
	fma.rn.f32 	%f569, %f555, 0f3FB8AA3B, %f568;
	fma.rn.f32 	%f570, %f561, 0f3FB8AA3B, %f569;
	fma.rn.f32 	%f571, %f555, 0f32A55E34, %f570;
	fma.rn.f32 	%f572, %f567, %f561, %f571;
	fma.rn.f32 	%f573, %f565, %f555, %f572;
	add.rn.f32 	%f574, %f566, %f573;
	mov.f32 	%f575, 0f40000000;
	mul.rn.f32 	%f576, %f574, %f575;
	cvt.rni.f32.f32 	%f577, %f576;
	sub.f32 	%f578, %f576, %f577;
	neg.f32 	%f579, %f576;
	fma.rn.f32 	%f580, %f574, 0f40000000, %f579;
	neg.f32 	%f581, %f566;
	add.rn.f32 	%f582, %f574, %f581;
	neg.f32 	%f583, %f582;
	add.rn.f32 	%f584, %f573, %f583;
	fma.rn.f32 	%f585, %f584, 0f40000000, %f580;
	add.f32 	%f586, %f578, %f585;
	setp.gt.f32 	%p78, %f577, 0f00000000;
	selp.b32 	%r100, 0, -2097152000, %p78;
	setp.neu.f32 	%p79, %f59, 0f00000000;
	setp.neu.f32 	%p80, %f60, 0f7F800000;
	setp.lt.f32 	%p81, %f576, 0f00000000;
	selp.f32 	%f587, 0f00000000, 0f7F800000, %p81;
	abs.f32 	%f588, %f576;
	setp.gt.f32 	%p82, %f588, 0f43180000;
	cvt.rzi.s32.f32 	%r101, %f577;
	shl.b32 	%r102, %r101, 23;
	sub.s32 	%r103, %r102, %r100;
	mov.b32 	%f589, %r103;
	add.s32 	%r104, %r100, 2130706432;
	mov.b32 	%f590, %r104;
	fma.rn.f32 	%f591, %f586, 0f391FCB8E, 0f3AAF85ED;
	fma.rn.f32 	%f592, %f591, %f586, 0f3C1D9856;
	fma.rn.f32 	%f593, %f592, %f586, 0f3D6357BB;
	fma.rn.f32 	%f594, %f593, %f586, 0f3E75FDEC;
	fma.rn.f32 	%f595, %f594, %f586, 0f3F317218;
	fma.rn.f32 	%f596, %f595, %f586, 0f3F800000;
	mul.f32 	%f597, %f596, %f590;
	mul.f32 	%f598, %f597, %f589;
	selp.f32 	%f753, %f587, %f598, %p82;
	and.pred  	%p83, %p79, %p80;
	@%p83 bra 	$L__BB0_49;
	add.f32 	%f599, %f59, %f59;
	mov.b32 	%r105, %f599;
	and.b32  	%r106, %r105, 2147483647;
	mov.b32 	%f753, %r106;
$L__BB0_49:
	abs.f32 	%f65, %f747;
	setp.eq.f32 	%p84, %f747, 0f3F800000;
	mov.f32 	%f754, 0f3F800000;
	@%p84 bra 	$L__BB0_54;
	setp.num.f32 	%p85, %f65, %f65;
	@%p85 bra 	$L__BB0_52;
	mov.f32 	%f657, 0f40000000;
	add.rn.f32 	%f754, %f747, %f657;
	bra.uni 	$L__BB0_54;
$L__BB0_52:
	setp.lt.f32 	%p86, %f65, 0f00800000;
	mul.f32 	%f602, %f65, 0f4B800000;
	selp.f32 	%f603, %f602, %f65, %p86;
	mov.b32 	%r107, %f603;
	add.s32 	%r108, %r107, -1060439283;
	and.b32  	%r109, %r108, -8388608;
	sub.s32 	%r110, %r107, %r109;
	mov.b32 	%f604, %r110;
	cvt.rn.f32.s32 	%f605, %r109;
	selp.f32 	%f606, 0fC1C00000, 0f00000000, %p86;
	fma.rn.f32 	%f607, %f605, 0f34000000, %f606;
	add.f32 	%f608, %f604, 0fBF800000;
	add.f32 	%f609, %f604, 0f3F800000;
	rcp.approx.ftz.f32 	%f610, %f609;
	add.f32 	%f611, %f608, %f608;
	mul.f32 	%f612, %f611, %f610;
	mul.f32 	%f613, %f612, %f612;
	neg.f32 	%f614, %f612;
	sub.f32 	%f615, %f608, %f612;
	add.f32 	%f616, %f615, %f615;
	fma.rn.f32 	%f617, %f614, %f608, %f616;
	mul.rn.f32 	%f618, %f610, %f617;
	fma.rn.f32 	%f619, %f613, 0f3A2C32E4, 0f3B52E7DB;
	fma.rn.f32 	%f620, %f619, %f613, 0f3C93BB73;
	fma.rn.f32 	%f621, %f620, %f613, 0f3DF6384F;
	mul.rn.f32 	%f622, %f621, %f613;
	fma.rn.f32 	%f623, %f612, 0f3FB8AA3B, %f607;
	mul.f32 	%f624, %f622, 0f40400000;
	sub.f32 	%f625, %f607, %f623;
	fma.rn.f32 	%f626, %f612, 0f3FB8AA3B, %f625;
	fma.rn.f32 	%f627, %f618, 0f3FB8AA3B, %f626;
	fma.rn.f32 	%f628, %f612, 0f32A55E34, %f627;
	fma.rn.f32 	%f629, %f624, %f618, %f628;
	fma.rn.f32 	%f630, %f622, %f612, %f629;
	add.rn.f32 	%f631, %f623, %f630;
	mov.f32 	%f632, 0f40000000;
	mul.rn.f32 	%f633, %f631, %f632;
	cvt.rni.f32.f32 	%f634, %f633;
	sub.f32 	%f635, %f633, %f634;
	neg.f32 	%f636, %f633;
	fma.rn.f32 	%f637, %f631, 0f40000000, %f636;
	neg.f32 	%f638, %f623;
	add.rn.f32 	%f639, %f631, %f638;
	neg.f32 	%f640, %f639;
	add.rn.f32 	%f641, %f630, %f640;
	fma.rn.f32 	%f642, %f641, 0f40000000, %f637;
	add.f32 	%f643, %f635, %f642;
	setp.gt.f32 	%p87, %f634, 0f00000000;
	selp.b32 	%r111, 0, -2097152000, %p87;
	setp.neu.f32 	%p88, %f747, 0f00000000;
	setp.neu.f32 	%p89, %f65, 0f7F800000;
	setp.lt.f32 	%p90, %f633, 0f00000000;
	selp.f32 	%f644, 0f00000000, 0f7F800000, %p90;
	abs.f32 	%f645, %f633;
	setp.gt.f32 	%p91, %f645, 0f43180000;
	cvt.rzi.s32.f32 	%r112, %f634;
	shl.b32 	%r113, %r112, 23;
	sub.s32 	%r114, %r113, %r111;
	mov.b32 	%f646, %r114;
	add.s32 	%r115, %r111, 2130706432;
	mov.b32 	%f647, %r115;
	fma.rn.f32 	%f648, %f643, 0f391FCB8E, 0f3AAF85ED;
	fma.rn.f32 	%f649, %f648, %f643, 0f3C1D9856;
	fma.rn.f32 	%f650, %f649, %f643, 0f3D6357BB;
	fma.rn.f32 	%f651, %f650, %f643, 0f3E75FDEC;
	fma.rn.f32 	%f652, %f651, %f643, 0f3F317218;
	fma.rn.f32 	%f653, %f652, %f643, 0f3F800000;
	mul.f32 	%f654, %f653, %f647;
	mul.f32 	%f655, %f654, %f646;
	selp.f32 	%f754, %f644, %f655, %p91;
	and.pred  	%p92, %p88, %p89;
	@%p92 bra 	$L__BB0_54;
	add.f32 	%f656, %f747, %f747;
	mov.b32 	%r116, %f656;
	and.b32  	%r117, %r116, 2147483647;
	mov.b32 	%f754, %r117;
$L__BB0_54:
	sub.f32 	%f659, %f751, %f752;
	add.f32 	%f660, %f659, %f754;
	add.f32 	%f661, %f747, %f747;
	div.rn.f32 	%f70, %f660, %f661;
	sub.f32 	%f71, %f751, %f753;
	abs.f32 	%f72, %f25;
	setp.eq.f32 	%p93, %f25, 0f3F800000;
	mov.f32 	%f755, 0f3F800000;
	@%p93 bra 	$L__BB0_59;
	setp.num.f32 	%p94, %f72, %f72;
	@%p94 bra 	$L__BB0_57;
	mov.f32 	%f717, 0f40000000;
	add.rn.f32 	%f755, %f25, %f717;
	bra.uni 	$L__BB0_59;
$L__BB0_57:
	setp.lt.f32 	%p95, %f72, 0f00800000;
	mul.f32 	%f662, %f72, 0f4B800000;
	selp.f32 	%f663, %f662, %f72, %p95;
	mov.b32 	%r118, %f663;
	add.s32 	%r119, %r118, -1060439283;
	and.b32  	%r120, %r119, -8388608;
	sub.s32 	%r121, %r118, %r120;
	mov.b32 	%f664, %r121;
	cvt.rn.f32.s32 	%f665, %r120;
	selp.f32 	%f666, 0fC1C00000, 0f00000000, %p95;
	fma.rn.f32 	%f667, %f665, 0f34000000, %f666;
	add.f32 	%f668, %f664, 0fBF800000;
	add.f32 	%f669, %f664, 0f3F800000;
	rcp.approx.ftz.f32 	%f670, %f669;
	add.f32 	%f671, %f668, %f668;
	mul.f32 	%f672, %f671, %f670;
	mul.f32 	%f673, %f672, %f672;
	neg.f32 	%f674, %f672;
	sub.f32 	%f675, %f668, %f672;
	add.f32 	%f676, %f675, %f675;
	fma.rn.f32 	%f677, %f674, %f668, %f676;
	mul.rn.f32 	%f678, %f670, %f677;
	fma.rn.f32 	%f679, %f673, 0f3A2C32E4, 0f3B52E7DB;
	fma.rn.f32 	%f680, %f679, %f673, 0f3C93BB73;
	fma.rn.f32 	%f681, %f680, %f673, 0f3DF6384F;
	mul.rn.f32 	%f682, %f681, %f673;
	fma.rn.f32 	%f683, %f672, 0f3FB8AA3B, %f667;
	mul.f32 	%f684, %f682, 0f40400000;
	sub.f32 	%f685, %f667, %f683;
	fma.rn.f32 	%f686, %f672, 0f3FB8AA3B, %f685;
	fma.rn.f32 	%f687, %f678, 0f3FB8AA3B, %f686;
	fma.rn.f32 	%f688, %f672, 0f32A55E34, %f687;
	fma.rn.f32 	%f689, %f684, %f678, %f688;
	fma.rn.f32 	%f690, %f682, %f672, %f689;
	add.rn.f32 	%f691, %f683, %f690;
	mov.f32 	%f692, 0f40000000;
	mul.rn.f32 	%f693, %f691, %f692;
	cvt.rni.f32.f32 	%f694, %f693;
	sub.f32 	%f695, %f693, %f694;
	neg.f32 	%f696, %f693;
	fma.rn.f32 	%f697, %f691, 0f40000000, %f696;
	neg.f32 	%f698, %f683;
	add.rn.f32 	%f699, %f691, %f698;
	neg.f32 	%f700, %f699;
	add.rn.f32 	%f701, %f690, %f700;
	fma.rn.f32 	%f702, %f701, 0f40000000, %f697;
	add.f32 	%f703, %f695, %f702;
	setp.gt.f32 	%p96, %f694, 0f00000000;
	selp.b32 	%r122, 0, -2097152000, %p96;
	setp.neu.f32 	%p97, %f25, 0f00000000;
	setp.neu.f32 	%p98, %f72, 0f7F800000;
	setp.lt.f32 	%p99, %f693, 0f00000000;
	selp.f32 	%f704, 0f00000000, 0f7F800000, %p99;
	abs.f32 	%f705, %f693;
	setp.gt.f32 	%p100, %f705, 0f43180000;
	cvt.rzi.s32.f32 	%r123, %f694;
	shl.b32 	%r124, %r123, 23;
	sub.s32 	%r125, %r124, %r122;
	mov.b32 	%f706, %r125;
	add.s32 	%r126, %r122, 2130706432;
	mov.b32 	%f707, %r126;
	fma.rn.f32 	%f708, %f703, 0f391FCB8E, 0f3AAF85ED;
	fma.rn.f32 	%f709, %f708, %f703, 0f3C1D9856;
	fma.rn.f32 	%f710, %f709, %f703, 0f3D6357BB;
	fma.rn.f32 	%f711, %f710, %f703, 0f3E75FDEC;
	fma.rn.f32 	%f712, %f711, %f703, 0f3F317218;
	fma.rn.f32 	%f713, %f712, %f703, 0f3F800000;
	mul.f32 	%f714, %f713, %f707;
	mul.f32 	%f715, %f714, %f706;
	selp.f32 	%f755, %f704, %f715, %p100;
	and.pred  	%p101, %p97, %p98;
	@%p101 bra 	$L__BB0_59;
	add.f32 	%f716, %f25, %f25;
	mov.b32 	%r127, %f716;
	and.b32  	%r128, %r127, 2147483647;
	mov.b32 	%f755, %r128;
$L__BB0_59:
	add.f32 	%f77, %f71, %f755;
	cvt.f64.f32 	%fd1, %f46;
	{
	.reg .b32 %temp; 
	mov.b64 	{%temp, %r2}, %fd1;
	}
	mov.f64 	%fd9, 0d4000000000000000;
	{
	.reg .b32 %temp; 
	mov.b64 	{%temp, %r129}, %fd9;
	}
	and.b32  	%r4, %r129, 2146435072;
	setp.eq.s32 	%p102, %r4, 1062207488;
	abs.f64 	%fd2, %fd1;
	{ // callseq 0, 0
	.param .b64 param0;
	st.param.f64 	[param0], %fd2;
	.param .b64 retval0;
	call.uni (retval0), 
	__internal_accurate_pow, 
	(
	param0
	);
	ld.param.f64 	%fd10, [retval0];
	} // callseq 0
	setp.lt.s32 	%p103, %r2, 0;
	neg.f64 	%fd12, %fd10;
	selp.f64 	%fd13, %fd12, %fd10, %p102;
	selp.f64 	%fd24, %fd13, %fd10, %p103;
	setp.neu.f32 	%p104, %f46, 0f00000000;
	@%p104 bra 	$L__BB0_61;
	selp.b32 	%r130, %r2, 0, %p102;
	setp.lt.s32 	%p106, %r129, 0;
	or.b32  	%r131, %r130, 2146435072;
	selp.b32 	%r132, %r131, %r130, %p106;
	mov.b32 	%r133, 0;
	mov.b64 	%fd24, {%r133, %r132};
$L__BB0_61:
	add.f64 	%fd14, %fd1, 0d4000000000000000;
	{
	.reg .b32 %temp; 
	mov.b64 	{%temp, %r134}, %fd14;
	}
	and.b32  	%r135, %r134, 2146435072;
	setp.ne.s32 	%p107, %r135, 2146435072;
	@%p107 bra 	$L__BB0_66;
	setp.num.f32 	%p108, %f46, %f46;
	@%p108 bra 	$L__BB0_64;
	mov.f64 	%fd15, 0d4000000000000000;
	add.rn.f64 	%fd24, %fd1, %fd15;
	bra.uni 	$L__BB0_66;
$L__BB0_64:
	setp.neu.f64 	%p109, %fd2, 0d7FF0000000000000;
	@%p109 bra 	$L__BB0_66;
	setp.lt.s32 	%p110, %r2, 0;
	setp.eq.s32 	%p111, %r4, 1062207488;
	setp.lt.s32 	%p112, %r129, 0;
	selp.b32 	%r137, 0, 2146435072, %p112;
	and.b32  	%r138, %r129, 2147483647;
	setp.ne.s32 	%p113, %r138, 1071644672;
	or.b32  	%r139, %r137, -2147483648;
	selp.b32 	%r140, %r139, %r137, %p113;
	selp.b32 	%r141, %r140, %r137, %p111;
	selp.b32 	%r142, %r141, %r137, %p110;
	mov.b32 	%r143, 0;
	mov.b64 	%fd24, {%r143, %r142};
$L__BB0_66:
	setp.eq.f32 	%p114, %f46, 0f3F800000;
	selp.f64 	%fd16, 0d3FF0000000000000, %fd24, %p114;
	cvt.f64.f32 	%fd17, %f77;
	add.f64 	%fd18, %fd16, %fd17;
	add.f32 	%f718, %f46, %f46;
	cvt.f64.f32 	%fd19, %f718;
	div.rn.f64 	%fd20, %fd18, %fd19;
	mul.f32 	%f719, %f25, %f70;
	div.rn.f32 	%f720, %f719, %f46;
	cvt.f64.f32 	%fd21, %f720;
	sub.f64 	%fd22, %fd20, %fd21;
	cvt.rn.f32.f64 	%f721, %fd22;
	fma.rn.f32 	%f722, %f21, %f70, %f1;
	fma.rn.f32 	%f723, %f44, %f721, %f722;
	st.global.f32 	[%rd3], %f723;
	ld.global.f32 	%f724, [%rd1+4];
	fma.rn.f32 	%f725, %f22, %f70, %f724;
	fma.rn.f32 	%f726, %f45, %f721, %f725;
	st.global.f32 	[%rd3+4], %f726;
	bar.sync 	0;
	and.b32  	%r144, %r1, 3;
	setp.ne.s32 	%p115, %r144, 0;
	@%p115 bra 	$L__BB0_68;
	shr.s32 	%r145, %r1, 2;
	ld.global.f32 	%f727, [%rd3];
	add.f32 	%f728, %f727, 0f00000000;
	ld.global.f32 	%f729, [%rd3+4];
	add.f32 	%f730, %f729, 0f00000000;
	ld.global.f32 	%f731, [%rd3+12];
	add.f32 	%f732, %f728, %f731;
	ld.global.f32 	%f733, [%rd3+16];
	add.f32 	%f734, %f730, %f733;
	ld.global.f32 	%f735, [%rd3+24];
	add.f32 	%f736, %f732, %f735;
	ld.global.f32 	%f737, [%rd3+28];
	add.f32 	%f738, %f734, %f737;
	ld.global.f32 	%f739, [%rd3+36];
	add.f32 	%f740, %f736, %f739;
	ld.global.f32 	%f741, [%rd3+40];
	add.f32 	%f742, %f738, %f741;
	mul.f32 	%f743, %f740, 0f3E800000;
	cvta.to.global.u64 	%rd12, %rd6;
	mul.wide.s32 	%rd13, %r145, 8;
	add.s64 	%rd14, %rd12, %rd13;
	st.global.f32 	[%rd14], %f743;
	mul.f32 	%f744, %f742, 0f3E800000;
	st.global.f32 	[%rd14+4], %f744;
$L__BB0_68:
	ret;

}
.func  (.param .b64 func_retval0) __internal_accurate_pow(
	.param .b64 __internal_accurate_pow_param_0
)
{
	.reg .pred 	%p<8>;
	.reg .b32 	%r<49>;
	.reg .b32 	%f<3>;
	.reg .b64 	%fd<109>;

	ld.param.f64 	%fd10, [__internal_accurate_pow_param_0];
	{
	.reg .b32 %temp; 
	mov.b64 	{%temp, %r46}, %fd10;
	}
	{
	.reg .b32 %temp; 
	mov.b64 	{%r45, %temp}, %fd10;
	}
	shr.u32 	%r47, %r46, 20;
	setp.gt.u32 	%p1, %r46, 1048575;
	@%p1 bra 	$L__BB1_2;
	mul.f64 	%fd11, %fd10, 0d4350000000000000;
	{
	.reg .b32 %temp; 
	mov.b64 	{%temp, %r46}, %fd11;
	}
	{
	.reg .b32 %temp; 
	mov.b64 	{%r45, %temp}, %fd11;
	}
	shr.u32 	%r16, %r46, 20;
	add.s32 	%r47, %r16, -54;
$L__BB1_2:
	add.s32 	%r48, %r47, -1023;
	and.b32  	%r17, %r46, -2146435073;
	or.b32  	%r18, %r17, 1072693248;
	mov.b64 	%fd107, {%r45, %r18};
	setp.lt.u32 	%p2, %r18, 1073127583;
	@%p2 bra 	$L__BB1_4;
	{
	.reg .b32 %temp; 
	mov.b64 	{%r19, %temp}, %fd107;
	}
	{
	.reg .b32 %temp; 
	mov.b64 	{%temp, %r20}, %fd107;
	}
	add.s32 	%r21, %r20, -1048576;
	mov.b64 	%fd107, {%r19, %r21};
	add.s32 	%r48, %r47, -1022;
$L__BB1_4:
	add.f64 	%fd12, %fd107, 0dBFF0000000000000;
	add.f64 	%fd13, %fd107, 0d3FF0000000000000;
	rcp.approx.ftz.f64 	%fd14, %fd13;
	neg.f64 	%fd15, %fd13;
	fma.rn.f64 	%fd16, %fd15, %fd14, 0d3FF0000000000000;
	fma.rn.f64 	%fd17, %fd16, %fd16, %fd16;
	fma.rn.f64 	%fd18, %fd17, %fd14, %fd14;
	mul.f64 	%fd19, %fd12, %fd18;
	fma.rn.f64 	%fd20, %fd12, %fd18, %fd19;
	mul.f64 	%fd21, %fd20, %fd20;
	fma.rn.f64 	%fd22, %fd21, 0d3EB0F5FF7D2CAFE2, 0d3ED0F5D241AD3B5A;
	fma.rn.f64 	%fd23, %fd22, %fd21, 0d3EF3B20A75488A3F;
	fma.rn.f64 	%fd24, %fd23, %fd21, 0d3F1745CDE4FAECD5;
	fma.rn.f64 	%fd25, %fd24, %fd21, 0d3F3C71C7258A578B;
	fma.rn.f64 	%fd26, %fd25, %fd21, 0d3F6249249242B910;
	fma.rn.f64 	%fd27, %fd26, %fd21, 0d3F89999999999DFB;
	sub.f64 	%fd28, %fd12, %fd20;
	add.f64 	%fd29, %fd28, %fd28;
	neg.f64 	%fd30, %fd20;
	fma.rn.f64 	%fd31, %fd30, %fd12, %fd29;
	mul.f64 	%fd32, %fd18, %fd31;
	fma.rn.f64 	%fd33, %fd21, %fd27, 0d3FB5555555555555;
	mov.f64 	%fd34, 0d3FB5555555555555;
	sub.f64 	%fd35, %fd34, %fd33;
	fma.rn.f64 	%fd36, %fd21, %fd27, %fd35;
	add.f64 	%fd37, %fd36, 0dBC46A4CB00B9E7B0;
	add.f64 	%fd38, %fd33, %fd37;
	sub.f64 	%fd39, %fd33, %fd38;
	add.f64 	%fd40, %fd37, %fd39;
	mul.rn.f64 	%fd41, %fd20, %fd20;
	neg.f64 	%fd42, %fd41;
	fma.rn.f64 	%fd43, %fd20, %fd20, %fd42;
	{
	.reg .b32 %temp; 
	mov.b64 	{%r22, %temp}, %fd32;
	}
	{
	.reg .b32 %temp; 
	mov.b64 	{%temp, %r23}, %fd32;
	}
	add.s32 	%r24, %r23, 1048576;
	mov.b64 	%fd44, {%r22, %r24};
	fma.rn.f64 	%fd45, %fd20, %fd44, %fd43;
	mul.rn.f64 	%fd46, %fd41, %fd20;
	neg.f64 	%fd47, %fd46;
	fma.rn.f64 	%fd48, %fd41, %fd20, %fd47;
	fma.rn.f64 	%fd49, %fd41, %fd32, %fd48;
	fma.rn.f64 	%fd50, %fd45, %fd20, %fd49;
	mul.rn.f64 	%fd51, %fd38, %fd46;
	neg.f64 	%fd52, %fd51;
	fma.rn.f64 	%fd53, %fd38, %fd46, %fd52;
	fma.rn.f64 	%fd54, %fd38, %fd50, %fd53;
	fma.rn.f64 	%fd55, %fd40, %fd46, %fd54;
	add.f64 	%fd56, %fd51, %fd55;
	sub.f64 	%fd57, %fd51, %fd56;
	add.f64 	%fd58, %fd55, %fd57;
	add.f64 	%fd59, %fd20, %fd56;
	sub.f64 	%fd60, %fd20, %fd59;
	add.f64 	%fd61, %fd56, %fd60;
	add.f64 	%fd62, %fd58, %fd61;
	add.f64 	%fd63, %fd32, %fd62;
	add.f64 	%fd64, %fd59, %fd63;
	sub.f64 	%fd65, %fd59, %fd64;
	add.f64 	%fd66, %fd63, %fd65;
	xor.b32  	%r25, %r48, -2147483648;
	mov.b32 	%r26, 1127219200;
	mov.b64 	%fd67, {%r25, %r26};
	mov.b32 	%r27, -2147483648;
	mov.b64 	%fd68, {%r27, %r26};
	sub.f64 	%fd69, %fd67, %fd68;
	fma.rn.f64 	%fd70, %fd69, 0d3FE62E42FEFA39EF, %fd64;
	fma.rn.f64 	%fd71, %fd69, 0dBFE62E42FEFA39EF, %fd70;
	sub.f64 	%fd72, %fd71, %fd64;
	sub.f64 	%fd73, %fd66, %fd72;
	fma.rn.f64 	%fd74, %fd69, 0d3C7ABC9E3B39803F, %fd73;
	add.f64 	%fd75, %fd70, %fd74;
	sub.f64 	%fd76, %fd70, %fd75;
	add.f64 	%fd77, %fd74, %fd76;
	mov.f64 	%fd78, 0d4000000000000000;
	{
	.reg .b32 %temp; 
	mov.b64 	{%temp, %r28}, %fd78;
	}
	{
	.reg .b32 %temp; 
	mov.b64 	{%r29, %temp}, %fd78;
	}
	shl.b32 	%r30, %r28, 1;
	setp.gt.u32 	%p3, %r30, -33554433;
	and.b32  	%r31, %r28, -15728641;
	selp.b32 	%r32, %r31, %r28, %p3;
	mov.b64 	%fd79, {%r29, %r32};
	mul.rn.f64 	%fd80, %fd75, %fd79;
	neg.f64 	%fd81, %fd80;
	fma.rn.f64 	%fd82, %fd75, %fd79, %fd81;
	fma.rn.f64 	%fd83, %fd77, %fd79, %fd82;
	add.f64 	%fd4, %fd80, %fd83;
	sub.f64 	%fd84, %fd80, %fd4;
	add.f64 	%fd5, %fd83, %fd84;
	fma.rn.f64 	%fd85, %fd4, 0d3FF71547652B82FE, 0d4338000000000000;
	{
	.reg .b32 %temp; 
	mov.b64 	{%r13, %temp}, %fd85;
	}
	mov.f64 	%fd86, 0dC338000000000000;
	add.rn.f64 	%fd87, %fd85, %fd86;
	fma.rn.f64 	%fd88, %fd87, 0dBFE62E42FEFA39EF, %fd4;
	fma.rn.f64 	%fd89, %fd87, 0dBC7ABC9E3B39803F, %fd88;
	fma.rn.f64 	%fd90, %fd89, 0d3E5ADE1569CE2BDF, 0d3E928AF3FCA213EA;
	fma.rn.f64 	%fd91, %fd90, %fd89, 0d3EC71DEE62401315;
	fma.rn.f64 	%fd92, %fd91, %fd89, 0d3EFA01997C89EB71;
	fma.rn.f64 	%fd93, %fd92, %fd89, 0d3F2A01A014761F65;
	fma.rn.f64 	%fd94, %fd93, %fd89, 0d3F56C16C1852B7AF;
	fma.rn.f64 	%fd95, %fd94, %fd89, 0d3F81111111122322;
	fma.rn.f64 	%fd96, %fd95, %fd89, 0d3FA55555555502A1;
	fma.rn.f64 	%fd97, %fd96, %fd89, 0d3FC5555555555511;
	fma.rn.f64 	%fd98, %fd97, %fd89, 0d3FE000000000000B;
	fma.rn.f64 	%fd99, %fd98, %fd89, 0d3FF0000000000000;
	fma.rn.f64 	%fd100, %fd99, %fd89, 0d3FF0000000000000;
	{
	.reg .b32 %temp; 
	mov.b64 	{%r14, %temp}, %fd100;
	}
	{
	.reg .b32 %temp; 
	mov.b64 	{%temp, %r15}, %fd100;
	}
	shl.b32 	%r33, %r13, 20;
	add.s32 	%r34, %r33, %r15;
	mov.b64 	%fd108, {%r14, %r34};
	{
	.reg .b32 %temp; 
	mov.b64 	{%temp, %r35}, %fd4;
	}
	mov.b32 	%f2, %r35;
	abs.f32 	%f1, %f2;
	setp.lt.f32 	%p4, %f1, 0f4086232B;
	@%p4 bra 	$L__BB1_7;
	setp.lt.f64 	%p5, %fd4, 0d0000000000000000;
	add.f64 	%fd101, %fd4, 0d7FF0000000000000;
	selp.f64 	%fd108, 0d0000000000000000, %fd101, %p5;
	setp.geu.f32 	%p6, %f1, 0f40874800;
	@%p6 bra 	$L__BB1_7;
	shr.u32 	%r36, %r13, 31;
	add.s32 	%r37, %r13, %r36;
	shr.s32 	%r38, %r37, 1;
	shl.b32 	%r39, %r38, 20;
	add.s32 	%r40, %r15, %r39;
	mov.b64 	%fd102, {%r14, %r40};
	sub.s32 	%r41, %r13, %r38;
	shl.b32 	%r42, %r41, 20;
	add.s32 	%r43, %r42, 1072693248;
	mov.b32 	%r44, 0;
	mov.b64 	%fd103, {%r44, %r43};
	mul.f64 	%fd108, %fd103, %fd102;
$L__BB1_7:
	abs.f64 	%fd104, %fd108;
	setp.eq.f64 	%p7, %fd104, 0d7FF0000000000000;
	fma.rn.f64 	%fd105, %fd108, %fd5, %fd108;
	selp.f64 	%fd106, %fd108, %fd105, %p7;
	st.param.f64 	[func_retval0], %fd106;
	ret;

}


// ===== COMPILED SASS (sm_100) =====

	.target	sm_100

	.elftype	@"ET_EXEC"


//--------------------- .note.nv.tkinfo           --------------------------
	.section	.note.nv.tkinfo,"",@"SHT_NOTE"
	.sectionflags	@"SHF_NOTE_NV_TKINFO"
	.tkinfo
        /*0018*/ 	.word	0x00000002
        /*0030*/ 	.string	""
        /*0030*/ 	.string	"ptxas"
        /*0030*/ 	.string	"Cuda compilation tools, release 13.0, V13.0.88"
        /*0030*/ 	.string	"Build cuda_13.0.r13.0/compiler.36424714_0"
        /*0030*/ 	.string	"-arch sm_100 -m 64 "



//--------------------- .note.nv.cuinfo           --------------------------
	.section	.note.nv.cuinfo,"",@"SHT_NOTE"
	.sectionflags	@"SHF_NOTE_NV_CUINFO"
        /*0018*/ 	.short	0x0002
        /*001a*/ 	.short	0x0064
        /*001c*/ 	.short	0x0082
	.zero		2


//--------------------- .nv.info                  --------------------------
	.section	.nv.info,"",@"SHT_CUDA_INFO"
	.align	4


	//----- nvinfo : EIATTR_REGCOUNT
	.align		4
        /*0000*/ 	.byte	0x04, 0x2f
        /*0002*/ 	.short	(.L_1 - .L_0)
	.align		4
.L_0:
        /*0004*/ 	.word	index@(_Z15calculate_trailP8distanceP5pointS2_S2_S2_)
        /*0008*/ 	.word	0x00000026


	//----- nvinfo : EIATTR_FRAME_SIZE
	.align		4
.L_1:
        /*000c*/ 	.byte	0x04, 0x11
        /*000e*/ 	.short	(.L_3 - .L_2)
	.align		4
.L_2:
        /*0010*/ 	.word	index@($_Z15calculate_trailP8distanceP5pointS2_S2_S2_$__internal_accurate_pow)
        /*0014*/ 	.word	0x00000000


	//----- nvinfo : EIATTR_FRAME_SIZE
	.align		4
.L_3:
        /*0018*/ 	.byte	0x04, 0x11
        /*001a*/ 	.short	(.L_5 - .L_4)
	.align		4
.L_4:
        /*001c*/ 	.word	index@($__internal_1_$__cuda_sm3x_div_rn_noftz_f32_slowpath)
        /*0020*/ 	.word	0x00000000


	//----- nvinfo : EIATTR_FRAME_SIZE
	.align		4
.L_5:
        /*0024*/ 	.byte	0x04, 0x11
        /*0026*/ 	.short	(.L_7 - .L_6)
	.align		4
.L_6:
        /*0028*/ 	.word	index@($__internal_0_$__cuda_sm20_div_rn_f64_full)
        /*002c*/ 	.word	0x00000000


	//----- nvinfo : EIATTR_FRAME_SIZE
	.align		4
.L_7:
        /*0030*/ 	.byte	0x04, 0x11
        /*0032*/ 	.short	(.L_9 - .L_8)
	.align		4
.L_8:
        /*0034*/ 	.word	index@(_Z15calculate_trailP8distanceP5pointS2_S2_S2_)
        /*0038*/ 	.word	0x00000000


	//----- nvinfo : EIATTR_MIN_STACK_SIZE
	.align		4
.L_9:
        /*003c*/ 	.byte	0x04, 0x12
        /*003e*/ 	.short	(.L_11 - .L_10)
	.align		4
.L_10:
        /*0040*/ 	.word	index@(_Z15calculate_trailP8distanceP5pointS2_S2_S2_)
        /*0044*/ 	.word	0x00000000
.L_11:


//--------------------- .nv.compat                --------------------------
	.section	.nv.compat,"",@"SHT_CUDA_COMPAT_INFO"
	.align	4
        /*0000*/ 	.byte	0x02, 0x09, 0x00, 0x00, 0x02, 0x02, 0x01, 0x00, 0x02, 0x05, 0x05, 0x00, 0x03, 0x07, 0x01, 0x01
        /*0010*/ 	.byte	0x02, 0x03, 0x00, 0x00, 0x02, 0x06, 0x01, 0x00, 0x04, 0x0b, 0x08, 0x00, 0x01, 0x00, 0x00, 0x00
        /*0020*/ 	.byte	0x00, 0x00, 0x00, 0x00


//--------------------- .nv.info._Z15calculate_trailP8distanceP5pointS2_S2_S2_ --------------------------
	.section	.nv.info._Z15calculate_trailP8distanceP5pointS2_S2_S2_,"",@"SHT_CUDA_INFO"
	.sectionflags	@""
	.align	4


	//----- nvinfo : EIATTR_CUDA_API_VERSION
	.align		4
        /*0000*/ 	.byte	0x04, 0x37
        /*0002*/ 	.short	(.L_13 - .L_12)
.L_12:
        /*0004*/ 	.word	0x00000082


	//----- nvinfo : EIATTR_KPARAM_INFO
	.align		4
.L_13:
        /*0008*/ 	.byte	0x04, 0x17
        /*000a*/ 	.short	(.L_15 - .L_14)
.L_14:
        /*000c*/ 	.word	0x00000000
        /*0010*/ 	.short	0x0004
        /*0012*/ 	.short	0x0020
        /*0014*/ 	.byte	0x00, 0xf5, 0x21, 0x00


	//----- nvinfo : EIATTR_KPARAM_INFO
	.align		4
.L_15:
        /*0018*/ 	.byte	0x04, 0x17
        /*001a*/ 	.short	(.L_17 - .L_16)
.L_16:
        /*001c*/ 	.word	0x00000000
        /*0020*/ 	.short	0x0003
        /*0022*/ 	.short	0x0018
        /*0024*/ 	.byte	0x00, 0xf5, 0x21, 0x00


	//----- nvinfo : EIATTR_KPARAM_INFO
	.align		4
.L_17:
        /*0028*/ 	.byte	0x04, 0x17
        /*002a*/ 	.short	(.L_19 - .L_18)
.L_18:
        /*002c*/ 	.word	0x00000000
        /*0030*/ 	.short	0x0002
        /*0032*/ 	.short	0x0010
        /*0034*/ 	.byte	0x00, 0xf5, 0x21, 0x00


	//----- nvinfo : EIATTR_KPARAM_INFO
	.align		4
.L_19:
        /*0038*/ 	.byte	0x04, 0x17
        /*003a*/ 	.short	(.L_21 - .L_20)
.L_20:
        /*003c*/ 	.word	0x00000000
        /*0040*/ 	.short	0x0001
        /*0042*/ 	.short	0x0008
        /*0044*/ 	.byte	0x00, 0xf5, 0x21, 0x00


	//----- nvinfo : EIATTR_KPARAM_INFO
	.align		4
.L_21:
        /*0048*/ 	.byte	0x04, 0x17
        /*004a*/ 	.short	(.L_23 - .L_22)
.L_22:
        /*004c*/ 	.word	0x00000000
        /*0050*/ 	.short	0x0000
        /*0052*/ 	.short	0x0000
        /*0054*/ 	.byte	0x00, 0xf5, 0x21, 0x00


	//----- nvinfo : EIATTR_SPARSE_MMA_MASK
	.align		4
.L_23:
        /*0058*/ 	.byte	0x03, 0x50
        /*005a*/ 	.short	0x0000


	//----- nvinfo : EIATTR_MAXREG_COUNT
	.align		4
        /*005c*/ 	.byte	0x03, 0x1b
        /*005e*/ 	.short	0x00ff


	//----- nvinfo : EIATTR_NUM_BARRIERS
	.align		4
        /*0060*/ 	.byte	0x02, 0x4c
        /*0062*/ 	.byte	0x01
	.zero		1


	//----- nvinfo : EIATTR_MERCURY_ISA_VERSION
	.align		4
        /*0064*/ 	.byte	0x03, 0x5f
        /*0066*/ 	.short	0x0101


	//----- nvinfo : EIATTR_VRC_CTA_INIT_COUNT
	.align		4
        /*0068*/ 	.byte	0x02, 0x4a
	.zero		1
	.zero		1


	//----- nvinfo : EIATTR_EXIT_INSTR_OFFSETS
	.align		4
        /*006c*/ 	.byte	0x04, 0x1c
        /*006e*/ 	.short	(.L_25 - .L_24)


	//   ....[0]....
.L_24:
        /*0070*/ 	.word	0x00003b20


	//   ....[1]....
        /*0074*/ 	.word	0x00003ca0


	//----- nvinfo : EIATTR_CRS_STACK_SIZE
	.align		4
.L_25:
        /*0078*/ 	.byte	0x04, 0x1e
        /*007a*/ 	.short	(.L_27 - .L_26)
.L_26:
        /*007c*/ 	.word	0x00000000


	//----- nvinfo : EIATTR_CBANK_PARAM_SIZE
	.align		4
.L_27:
        /*0080*/ 	.byte	0x03, 0x19
        /*0082*/ 	.short	0x0028


	//----- nvinfo : EIATTR_PARAM_CBANK
	.align		4
        /*0084*/ 	.byte	0x04, 0x0a
        /*0086*/ 	.short	(.L_29 - .L_28)
	.align		4
.L_28:
        /*0088*/ 	.word	index@(.nv.constant0._Z15calculate_trailP8distanceP5pointS2_S2_S2_)
        /*008c*/ 	.short	0x0380
        /*008e*/ 	.short	0x0028


	//----- nvinfo : EIATTR_SW_WAR
	.align		4
.L_29:
        /*0090*/ 	.byte	0x04, 0x36
        /*0092*/ 	.short	(.L_31 - .L_30)
.L_30:
        /*0094*/ 	.word	0x00000008
.L_31:


//--------------------- .nv.callgraph             --------------------------
	.section	.nv.callgraph,"",@"SHT_CUDA_CALLGRAPH"
	.align	4
	.sectionentsize	8
	.align		4
        /*0000*/ 	.word	0x00000000
	.align		4
        /*0004*/ 	.word	0xffffffff
	.align		4
        /*0008*/ 	.word	0x00000000
	.align		4
        /*000c*/ 	.word	0xfffffffe
	.align		4
        /*0010*/ 	.word	0x00000000
	.align		4
        /*0014*/ 	.word	0xfffffffd
	.align		4
        /*0018*/ 	.word	0x00000000
	.align		4
        /*001c*/ 	.word	0xfffffffc


//--------------------- .text._Z15calculate_trailP8distanceP5pointS2_S2_S2_ --------------------------
	.section	.text._Z15calculate_trailP8distanceP5pointS2_S2_S2_,"ax",@progbits
	.align	128
        .global         _Z15calculate_trailP8distanceP5pointS2_S2_S2_
        .type           _Z15calculate_trailP8distanceP5pointS2_S2_S2_,@function
        .size           _Z15calculate_trailP8distanceP5pointS2_S2_S2_,(.L_x_53 - _Z15calculate_trailP8distanceP5pointS2_S2_S2_)
        .other          _Z15calculate_trailP8distanceP5pointS2_S2_S2_,@"STO_CUDA_ENTRY STV_DEFAULT"
_Z15calculate_trailP8distanceP5pointS2_S2_S2_:
.text._Z15calculate_trailP8distanceP5pointS2_S2_S2_:
[----:B------:R-:W-:Y:S08]  /*0000*/  LDC R1, c[0x0][0x37c] ;  /* 0x0000df00ff017b82 */ /* 0x000ff00000000800 */
[----:B------:R-:W0:Y:S01]  /*0010*/  LDC.64 R8, c[0x0][0x390] ;  /* 0x0000e400ff087b82 */ /* 0x000e220000000a00 */
[----:B------:R-:W0:Y:S07]  /*0020*/  LDCU.64 UR4, c[0x0][0x358] ;  /* 0x00006b00ff0477ac */ /* 0x000e2e0008000a00 */
[----:B------:R-:W1:Y:S01]  /*0030*/  LDC.64 R10, c[0x0][0x388] ;  /* 0x0000e200ff0a7b82 */ /* 0x000e620000000a00 */
[----:B0-----:R-:W2:Y:S04]  /*0040*/  LDG.E R5, desc[UR4][R8.64] ;  /* 0x0000000408057981 */ /* 0x001ea8000c1e1900 */
[----:B------:R0:W3:Y:S04]  /*0050*/  LDG.E R0, desc[UR4][R8.64+0x4] ;  /* 0x0000040408007981 */ /* 0x0000e8000c1e1900 */
[----:B-1----:R-:W2:Y:S04]  /*0060*/  LDG.E R2, desc[UR4][R10.64] ;  /* 0x000000040a027981 */ /* 0x002ea8000c1e1900 */
[----:B------:R-:W3:Y:S01]  /*0070*/  LDG.E R15, desc[UR4][R10.64+0x4] ;  /* 0x000004040a0f7981 */ /* 0x000ee2000c1e1900 */
[----:B------:R-:W1:Y:S01]  /*0080*/  LDC R6, c[0x0][0x360] ;  /* 0x0000d800ff067b82 */ /* 0x000e620000000800 */
[----:B0-----:R-:W-:Y:S01]  /*0090*/  MOV R8, 0x3f800000 ;  /* 0x3f80000000087802 */ /* 0x001fe20000000f00 */
[----:B------:R-:W0:Y:S06]  /*00a0*/  S2R R3, SR_TID.X ;  /* 0x0000000000037919 */ /* 0x000e2c0000002100 */
[----:B------:R-:W4:Y:S01]  /*00b0*/  S2UR UR6, SR_CTAID.X ;  /* 0x00000000000679c3 */ /* 0x000f220000002500 */
[----:B--2---:R-:W-:Y:S01]  /*00c0*/  FADD R4, R5, -R2 ;  /* 0x8000000205047221 */ /* 0x004fe20000000000 */
[----:B------:R-:W-:-:S02]  /*00d0*/  HFMA2 R5, -RZ, RZ, 1.875, 0 ;  /* 0x3f800000ff057431 */ /* 0x000fc400000001ff */
[----:B---3--:R-:W-:Y:S02]  /*00e0*/  FADD R0, R0, -R15 ;  /* 0x8000000f00007221 */ /* 0x008fe40000000000 */
[----:B------:R-:W-:-:S03]  /*00f0*/  FSETP.NEU.AND P0, PT, R4, 1, PT ;  /* 0x3f8000000400780b */ /* 0x000fc60003f0d000 */
[----:B------:R-:W-:-:S10]  /*0100*/  FSETP.NEU.AND P1, PT, R0, 1, PT ;  /* 0x3f8000000000780b */ /* 0x000fd40003f2d000 */
[----:B01--4-:R-:W-:Y:S05]  /*0110*/  @!P0 BRA `(.L_x_0) ;  /* 0x0000000400048947 */ /* 0x013fea0003800000 */
[----:B------:R-:W-:-:S13]  /*0120*/  FSETP.NAN.AND P0, PT, |R4|, |R4|, PT ;  /* 0x400000040400720b */ /* 0x000fda0003f08200 */
[----:B------:R-:W-:Y:S01]  /*0130*/  @P0 FADD R8, R4, 2 ;  /* 0x4000000004080421 */ /* 0x000fe20000000000 */
[----:B------:R-:W-:Y:S06]  /*0140*/  @P0 BRA `(.L_x_0) ;  /* 0x0000000000f80947 */ /* 0x000fec0003800000 */
[C---:B------:R-:W-:Y:S01]  /*0150*/  FMUL R7, |R4|.reuse, 16777216 ;  /* 0x4b80000004077820 */ /* 0x040fe20000400200 */
[----:B------:R-:W-:Y:S01]  /*0160*/  FSETP.GEU.AND P0, PT, |R4|, 1.175494350822287508e-38, PT ;  /* 0x008000000400780b */ /* 0x000fe20003f0e200 */
[----:B------:R-:W-:-:S03]  /*0170*/  HFMA2 R13, -RZ, RZ, 0.771484375, 0.21533203125 ;  /* 0x3a2c32e4ff0d7431 */ /* 0x000fc600000001ff */
[----:B------:R-:W-:-:S04]  /*0180*/  FSEL R7, R7, |R4|, !P0 ;  /* 0x4000000407077208 */ /* 0x000fc80004000000 */
[----:B------:R-:W-:-:S04]  /*0190*/  IADD3 R8, PT, PT, R7, -0x3f3504f3, RZ ;  /* 0xc0cafb0d07087810 */ /* 0x000fc80007ffe0ff */
[----:B------:R-:W-:-:S04]  /*01a0*/  LOP3.LUT R8, R8, 0xff800000, RZ, 0xc0, !PT ;  /* 0xff80000008087812 */ /* 0x000fc800078ec0ff */
[-C--:B------:R-:W-:Y:S02]  /*01b0*/  IADD3 R7, PT, PT, R7, -R8.reuse, RZ ;  /* 0x8000000807077210 */ /* 0x080fe40007ffe0ff */
[----:B------:R-:W-:-:S03]  /*01c0*/  I2FP.F32.S32 R8, R8 ;  /* 0x0000000800087245 */ /* 0x000fc60000201400 */
[C---:B------:R-:W-:Y:S01]  /*01d0*/  FADD R10, R7.reuse, 1 ;  /* 0x3f800000070a7421 */ /* 0x040fe20000000000 */
[----:B------:R-:W-:Y:S01]  /*01e0*/  FADD R9, R7, -1 ;  /* 0xbf80000007097421 */ /* 0x000fe20000000000 */
[----:B------:R-:W-:Y:S02]  /*01f0*/  FSEL R7, RZ, -24, P0 ;  /* 0xc1c00000ff077808 */ /* 0x000fe40000000000 */
[----:B------:R-:W-:Y:S01]  /*0200*/  FSETP.NEU.AND P0, PT, |R4|, +INF , PT ;  /* 0x7f8000000400780b */ /* 0x000fe20003f0d200 */
[----:B------:R-:W-:Y:S01]  /*0210*/  FADD R11, R9, R9 ;  /* 0x00000009090b7221 */ /* 0x000fe20000000000 */
[----:B------:R-:W0:Y:S01]  /*0220*/  MUFU.RCP R10, R10 ;  /* 0x0000000a000a7308 */ /* 0x000e220000001000 */
[----:B------:R-:W-:Y:S01]  /*0230*/  FFMA R7, R8, 1.1920928955078125e-07, R7 ;  /* 0x3400000008077823 */ /* 0x000fe20000000007 */
[----:B------:R-:W-:Y:S01]  /*0240*/  FSETP.NEU.AND P0, PT, R4, RZ, P0 ;  /* 0x000000ff0400720b */ /* 0x000fe2000070d000 */
[----:B0-----:R-:W-:-:S04]  /*0250*/  FMUL R12, R10, R11 ;  /* 0x0000000b0a0c7220 */ /* 0x001fc80000400000 */
[----:B------:R-:W-:Y:S01]  /*0260*/  FADD R11, R9, -R12 ;  /* 0x8000000c090b7221 */ /* 0x000fe20000000000 */
[CC--:B------:R-:W-:Y:S01]  /*0270*/  FMUL R8, R12.reuse, R12.reuse ;  /* 0x0000000c0c087220 */ /* 0x0c0fe20000400000 */
[----:B------:R-:W-:Y:S02]  /*0280*/  FFMA R16, R12, 1.4426950216293334961, R7 ;  /* 0x3fb8aa3b0c107823 */ /* 0x000fe40000000007 */
[----:B------:R-:W-:Y:S01]  /*0290*/  FADD R14, R11, R11 ;  /* 0x0000000b0b0e7221 */ /* 0x000fe20000000000 */
[C---:B------:R-:W-:Y:S01]  /*02a0*/  FFMA R11, R8.reuse, R13, 0.0032181653659790754318 ;  /* 0x3b52e7db080b7423 */ /* 0x040fe2000000000d */
[----:B------:R-:W-:Y:S02]  /*02b0*/  FADD R7, R7, -R16 ;  /* 0x8000001007077221 */ /* 0x000fe40000000000 */
[----:B------:R-:W-:Y:S01]  /*02c0*/  FFMA R9, R9, -R12, R14 ;  /* 0x8000000c09097223 */ /* 0x000fe2000000000e */
[----:B------:R-:W-:Y:S01]  /*02d0*/  FFMA R11, R8, R11, 0.018033718690276145935 ;  /* 0x3c93bb73080b7423 */ /* 0x000fe2000000000b */
[----:B------:R-:W-:-:S02]  /*02e0*/  FFMA R14, R12, 1.4426950216293334961, R7 ;  /* 0x3fb8aa3b0c0e7823 */ /* 0x000fc40000000007 */
[----:B------:R-:W-:Y:S01]  /*02f0*/  FMUL R9, R10, R9 ;  /* 0x000000090a097220 */ /* 0x000fe20000400000 */
[----:B------:R-:W-:-:S03]  /*0300*/  FFMA R11, R8, R11, 0.12022458761930465698 ;  /* 0x3df6384f080b7423 */ /* 0x000fc6000000000b */
[----:B------:R-:W-:Y:S01]  /*0310*/  FFMA R7, R9, 1.4426950216293334961, R14 ;  /* 0x3fb8aa3b09077823 */ /* 0x000fe2000000000e */
[----:B------:R-:W-:-:S03]  /*0320*/  FMUL R11, R8, R11 ;  /* 0x0000000b080b7220 */ /* 0x000fc60000400000 */
[----:B------:R-:W-:Y:S01]  /*0330*/  FFMA R10, R12, 1.9251366722983220825e-08, R7 ;  /* 0x32a55e340c0a7823 */ /* 0x000fe20000000007 */
[----:B------:R-:W-:-:S04]  /*0340*/  FMUL R8, R11, 3 ;  /* 0x404000000b087820 */ /* 0x000fc80000400000 */
[----:B------:R-:W-:Y:S01]  /*0350*/  FFMA R8, R9, R8, R10 ;  /* 0x0000000809087223 */ /* 0x000fe2000000000a */
[----:B------:R-:W-:-:S03]  /*0360*/  MOV R10, 0x391fcb8e ;  /* 0x391fcb8e000a7802 */ /* 0x000fc60000000f00 */
[----:B------:R-:W-:-:S04]  /*0370*/  FFMA R11, R12, R11, R8 ;  /* 0x0000000b0c0b7223 */ /* 0x000fc80000000008 */
[----:B------:R-:W-:-:S04]  /*0380*/  FADD R7, R16, R11 ;  /* 0x0000000b10077221 */ /* 0x000fc80000000000 */
[----:B------:R-:W-:Y:S01]  /*0390*/  FMUL R8, R7, 2 ;  /* 0x4000000007087820 */ /* 0x000fe20000400000 */
[----:B------:R-:W-:-:S03]  /*03a0*/  FADD R16, -R16, R7 ;  /* 0x0000000710107221 */ /* 0x000fc60000000100 */
[----:B------:R-:W0:Y:S01]  /*03b0*/  FRND R9, R8 ;  /* 0x0000000800097307 */ /* 0x000e220000201000 */
[----:B------:R-:W-:Y:S01]  /*03c0*/  FADD R16, R11, -R16 ;  /* 0x800000100b107221 */ /* 0x000fe20000000000 */
[----:B------:R-:W-:Y:S01]  /*03d0*/  FFMA R7, R7, 2, -R8 ;  /* 0x4000000007077823 */ /* 0x000fe20000000808 */
[----:B------:R-:W-:-:S03]  /*03e0*/  FSETP.GT.AND P3, PT, |R8|, 152, PT ;  /* 0x431800000800780b */ /* 0x000fc60003f64200 */
[----:B------:R-:W-:Y:S01]  /*03f0*/  FFMA R16, R16, 2, R7 ;  /* 0x4000000010107823 */ /* 0x000fe20000000007 */
[----:B0-----:R-:W-:Y:S01]  /*0400*/  FADD R7, R8, -R9 ;  /* 0x8000000908077221 */ /* 0x001fe20000000000 */
[----:B------:R-:W-:-:S03]  /*0410*/  FSETP.GT.AND P2, PT, R9, RZ, PT ;  /* 0x000000ff0900720b */ /* 0x000fc60003f44000 */
[----:B------:R-:W-:Y:S01]  /*0420*/  FADD R7, R7, R16 ;  /* 0x0000001007077221 */ /* 0x000fe20000000000 */
[----:B------:R-:W-:Y:S02]  /*0430*/  SEL R9, RZ, 0x83000000, P2 ;  /* 0x83000000ff097807 */ /* 0x000fe40001000000 */
[----:B------:R-:W-:Y:S01]  /*0440*/  FSETP.GEU.AND P2, PT, R8, RZ, PT ;  /* 0x000000ff0800720b */ /* 0x000fe20003f4e000 */
[----:B------:R-:W-:Y:S01]  /*0450*/  FFMA R10, R7, R10, 0.0013391353422775864601 ;  /* 0x3aaf85ed070a7423 */ /* 0x000fe2000000000a */
[----:B------:R-:W-:-:S03]  /*0460*/  IADD3 R11, PT, PT, R9, 0x7f000000, RZ ;  /* 0x7f000000090b7810 */ /* 0x000fc60007ffe0ff */
[C---:B------:R-:W-:Y:S02]  /*0470*/  FFMA R12, R7.reuse, R10, 0.0096188392490148544312 ;  /* 0x3c1d9856070c7423 */ /* 0x040fe4000000000a */
[----:B------:R0:W1:Y:S02]  /*0480*/  F2I.NTZ R10, R8 ;  /* 0x00000008000a7305 */ /* 0x0000640000203100 */
[----:B------:R-:W-:-:S04]  /*0490*/  FFMA R12, R7, R12, 0.055503588169813156128 ;  /* 0x3d6357bb070c7423 */ /* 0x000fc8000000000c */
[----:B------:R-:W-:Y:S01]  /*04a0*/  FFMA R12, R7, R12, 0.24022644758224487305 ;  /* 0x3e75fdec070c7423 */ /* 0x000fe2000000000c */
[----:B0-----:R-:W-:-:S03]  /*04b0*/  FSEL R8, RZ, +INF , !P2 ;  /* 0x7f800000ff087808 */ /* 0x001fc60005000000 */
[----:B------:R-:W-:-:S04]  /*04c0*/  FFMA R12, R7, R12, 0.69314718246459960938 ;  /* 0x3f317218070c7423 */ /* 0x000fc8000000000c */
[----:B------:R-:W-:Y:S01]  /*04d0*/  FFMA R12, R7, R12, 1 ;  /* 0x3f800000070c7423 */ /* 0x000fe2000000000c */
[----:B-1----:R-:W-:Y:S01]  /*04e0*/  LEA R10, R10, -R9, 0x17 ;  /* 0x800000090a0a7211 */ /* 0x002fe200078eb8ff */
[----:B------:R-:W-:Y:S02]  /*04f0*/  @!P0 FADD R7, R4, R4 ;  /* 0x0000000404078221 */ /* 0x000fe40000000000 */
[----:B------:R-:W-:-:S04]  /*0500*/  FMUL R11, R11, R12 ;  /* 0x0000000c0b0b7220 */ /* 0x000fc80000400000 */
[----:B------:R-:W-:Y:S01]  /*0510*/  @!P3 FMUL R8, R10, R11 ;  /* 0x0000000b0a08b220 */ /* 0x000fe20000400000 */
[----:B------:R-:W-:-:S07]  /*0520*/  @!P0 LOP3.LUT R8, R7, 0x7fffffff, RZ, 0xc0, !PT ;  /* 0x7fffffff07088812 */ /* 0x000fce00078ec0ff */
.L_x_0:
[----:B------:R-:W-:Y:S05]  /*0530*/  @!P1 BRA `(.L_x_1) ;  /* 0x0000000400049947 */ /* 0x000fea0003800000 */
        /* <DEDUP_REMOVED lines=35> */
[----:B------:R-:W-:-:S04]  /*0770*/  FFMA R14, R14, R5, R7 ;  /* 0x000000050e0e7223 */ /* 0x000fc80000000007 */
[----:B------:R-:W-:Y:S01]  /*0780*/  FFMA R11, R12, R11, R14 ;  /* 0x0000000b0c0b7223 */ /* 0x000fe2000000000e */
[----:B------:R-:W-:-:S03]  /*0790*/  MOV R12, 0x391fcb8e ;  /* 0x391fcb8e000c7802 */ /* 0x000fc60000000f00 */
        /* <DEDUP_REMOVED lines=16> */
[----:B------:R-:W0:Y:S02]  /*08a0*/  F2I.NTZ R12, R10 ;  /* 0x0000000a000c7305 */ /* 0x000e240000203100 */
[----:B------:R-:W-:-:S04]  /*08b0*/  FFMA R14, R5, R14, 0.055503588169813156128 ;  /* 0x3d6357bb050e7423 */ /* 0x000fc8000000000e */
[----:B------:R-:W-:-:S04]  /*08c0*/  FFMA R14, R5, R14, 0.24022644758224487305 ;  /* 0x3e75fdec050e7423 */ /* 0x000fc8000000000e */
[----:B------:R-:W-:-:S04]  /*08d0*/  FFMA R14, R5, R14, 0.69314718246459960938 ;  /* 0x3f317218050e7423 */ /* 0x000fc8000000000e */
[----:B------:R-:W-:Y:S01]  /*08e0*/  FFMA R14, R5, R14, 1 ;  /* 0x3f800000050e7423 */ /* 0x000fe2000000000e */
[----:B0-----:R-:W-:Y:S01]  /*08f0*/  LEA R12, R12, -R7, 0x17 ;  /* 0x800000070c0c7211 */ /* 0x001fe200078eb8ff */
[----:B------:R-:W-:Y:S01]  /*0900*/  @!P0 FADD R7, R0, R0 ;  /* 0x0000000000078221 */ /* 0x000fe20000000000 */
[----:B------:R-:W-:Y:S01]  /*0910*/  FSEL R5, RZ, +INF , !P1 ;  /* 0x7f800000ff057808 */ /* 0x000fe20004800000 */
[----:B------:R-:W-:-:S04]  /*0920*/  FMUL R9, R9, R14 ;  /* 0x0000000e09097220 */ /* 0x000fc80000400000 */
[----:B------:R-:W-:Y:S01]  /*0930*/  @!P2 FMUL R5, R12, R9 ;  /* 0x000000090c05a220 */ /* 0x000fe20000400000 */
[----:B------:R-:W-:-:S07]  /*0940*/  @!P0 LOP3.LUT R5, R7, 0x7fffffff, RZ, 0xc0, !PT ;  /* 0x7fffffff07058812 */ /* 0x000fce00078ec0ff */
.L_x_1:
[----:B------:R-:W-:Y:S01]  /*0950*/  FADD R7, R5, R8 ;  /* 0x0000000805077221 */ /* 0x000fe20000000000 */
[----:B------:R-:W-:Y:S01]  /*0960*/  IMAD R3, R6, UR6, R3 ;  /* 0x0000000606037c24 */ /* 0x000fe2000f8e0203 */
[----:B------:R-:W-:-:S03]  /*0970*/  MOV R11, 0x3f800000 ;  /* 0x3f800000000b7802 */ /* 0x000fc60000000f00 */
[----:B------:R-:W-:-:S13]  /*0980*/  FSETP.NEU.AND P0, PT, R7, 1, PT ;  /* 0x3f8000000700780b */ /* 0x000fda0003f0d000 */
[----:B------:R-:W-:Y:S05]  /*0990*/  @!P0 BRA `(.L_x_2) ;  /* 0x0000000400108947 */ /* 0x000fea0003800000 */
[----:B------:R-:W-:-:S13]  /*09a0*/  FSETP.NAN.AND P0, PT, |R7|, |R7|, PT ;  /* 0x400000070700720b */ /* 0x000fda0003f08200 */
[----:B------:R-:W-:Y:S01]  /*09b0*/  @P0 FADD R11, R7, 0.5 ;  /* 0x3f000000070b0421 */ /* 0x000fe20000000000 */
[----:B------:R-:W-:Y:S06]  /*09c0*/  @P0 BRA `(.L_x_2) ;  /* 0x0000000400040947 */ /* 0x000fec0003800000 */
[----:B------:R-:W-:-:S04]  /*09d0*/  FSETP.NEU.AND P0, PT, |R7|, +INF , PT ;  /* 0x7f8000000700780b */ /* 0x000fc80003f0d200 */
[----:B------:R-:W-:-:S13]  /*09e0*/  FSETP.NEU.AND P0, PT, R7, RZ, P0 ;  /* 0x000000ff0700720b */ /* 0x000fda000070d000 */
[----:B------:R-:W-:-:S05]  /*09f0*/  @!P0 FADD R11, R7, R7 ;  /* 0x00000007070b8221 */ /* 0x000fca0000000000 */
[----:B------:R-:W-:Y:S01]  /*0a00*/  @!P0 LOP3.LUT R11, R11, 0x7fffffff, RZ, 0xc0, !PT ;  /* 0x7fffffff0b0b8812 */ /* 0x000fe200078ec0ff */
[----:B------:R-:W-:Y:S06]  /*0a10*/  @!P0 BRA `(.L_x_2) ;  /* 0x0000000000f08947 */ /* 0x000fec0003800000 */
[C---:B------:R-:W-:Y:S01]  /*0a20*/  FMUL R6, |R7|.reuse, 16777216 ;  /* 0x4b80000007067820 */ /* 0x040fe20000400200 */
[----:B------:R-:W-:Y:S01]  /*0a30*/  FSETP.GEU.AND P0, PT, |R7|, 1.175494350822287508e-38, PT ;  /* 0x008000000700780b */ /* 0x000fe20003f0e200 */
[----:B------:R-:W-:Y:S01]  /*0a40*/  HFMA2 R14, -RZ, RZ, 0.771484375, 0.21533203125 ;  /* 0x3a2c32e4ff0e7431 */ /* 0x000fe200000001ff */
[----:B------:R-:W-:Y:S02]  /*0a50*/  FSETP.GEU.AND P2, PT, R8, -R5, PT ;  /* 0x800000050800720b */ /* 0x000fe40003f4e000 */
[----:B------:R-:W-:-:S04]  /*0a60*/  FSEL R6, R6, |R7|, !P0 ;  /* 0x4000000706067208 */ /* 0x000fc80004000000 */
[----:B------:R-:W-:-:S04]  /*0a70*/  IADD3 R7, PT, PT, R6, -0x3f3504f3, RZ ;  /* 0xc0cafb0d06077810 */ /* 0x000fc80007ffe0ff */
[----:B------:R-:W-:-:S04]  /*0a80*/  LOP3.LUT R7, R7, 0xff800000, RZ, 0xc0, !PT ;  /* 0xff80000007077812 */ /* 0x000fc800078ec0ff */
[-C--:B------:R-:W-:Y:S02]  /*0a90*/  IADD3 R6, PT, PT, R6, -R7.reuse, RZ ;  /* 0x8000000706067210 */ /* 0x080fe40007ffe0ff */
[----:B------:R-:W-:-:S03]  /*0aa0*/  I2FP.F32.S32 R7, R7 ;  /* 0x0000000700077245 */ /* 0x000fc60000201400 */
[C---:B------:R-:W-:Y:S01]  /*0ab0*/  FADD R10, R6.reuse, 1 ;  /* 0x3f800000060a7421 */ /* 0x040fe20000000000 */
[----:B------:R-:W-:Y:S01]  /*0ac0*/  FADD R9, R6, -1 ;  /* 0xbf80000006097421 */ /* 0x000fe20000000000 */
[----:B------:R-:W-:-:S03]  /*0ad0*/  FSEL R6, RZ, -24, P0 ;  /* 0xc1c00000ff067808 */ /* 0x000fc60000000000 */
[----:B------:R-:W-:Y:S01]  /*0ae0*/  FADD R11, R9, R9 ;  /* 0x00000009090b7221 */ /* 0x000fe20000000000 */
[----:B------:R-:W0:Y:S01]  /*0af0*/  MUFU.RCP R10, R10 ;  /* 0x0000000a000a7308 */ /* 0x000e220000001000 */
[----:B------:R-:W-:Y:S02]  /*0b00*/  FFMA R6, R7, 1.1920928955078125e-07, R6 ;  /* 0x3400000007067823 */ /* 0x000fe40000000006 */
[----:B0-----:R-:W-:-:S04]  /*0b10*/  FMUL R11, R10, R11 ;  /* 0x0000000b0a0b7220 */ /* 0x001fc80000400000 */
[----:B------:R-:W-:Y:S01]  /*0b20*/  FADD R12, R9, -R11 ;  /* 0x8000000b090c7221 */ /* 0x000fe20000000000 */
[CC--:B------:R-:W-:Y:S01]  /*0b30*/  FMUL R7, R11.reuse, R11.reuse ;  /* 0x0000000b0b077220 */ /* 0x0c0fe20000400000 */
[----:B------:R-:W-:Y:S02]  /*0b40*/  FFMA R13, R11, 1.4426950216293334961, R6 ;  /* 0x3fb8aa3b0b0d7823 */ /* 0x000fe40000000006 */
[----:B------:R-:W-:Y:S01]  /*0b50*/  FADD R12, R12, R12 ;  /* 0x0000000c0c0c7221 */ /* 0x000fe20000000000 */
[----:B------:R-:W-:Y:S01]  /*0b60*/  FFMA R14, R7, R14, 0.0032181653659790754318 ;  /* 0x3b52e7db070e7423 */ /* 0x000fe2000000000e */
        /* <DEDUP_REMOVED lines=14> */
[----:B------:R-:W-:Y:S01]  /*0c50*/  FMUL R7, R6, 0.5 ;  /* 0x3f00000006077820 */ /* 0x000fe20000400000 */
[----:B------:R-:W-:-:S03]  /*0c60*/  FADD R13, -R13, R6 ;  /* 0x000000060d0d7221 */ /* 0x000fc60000000100 */
[----:B------:R-:W0:Y:S01]  /*0c70*/  FRND R10, R7 ;  /* 0x00000007000a7307 */ /* 0x000e220000201000 */
[----:B------:R-:W-:Y:S01]  /*0c80*/  FADD R13, R14, -R13 ;  /* 0x8000000d0e0d7221 */ /* 0x000fe20000000000 */
[----:B------:R-:W-:Y:S01]  /*0c90*/  FFMA R6, R6, 0.5, -R7 ;  /* 0x3f00000006067823 */ /* 0x000fe20000000807 */
[----:B------:R-:W-:-:S03]  /*0ca0*/  FSETP.GT.AND P1, PT, |R7|, 152, PT ;  /* 0x431800000700780b */ /* 0x000fc60003f24200 */
[----:B------:R-:W-:Y:S02]  /*0cb0*/  FFMA R13, R13, 0.5, R6 ;  /* 0x3f0000000d0d7823 */ /* 0x000fe40000000006 */
[----:B------:R-:W1:Y:S01]  /*0cc0*/  F2I.NTZ R12, R7 ;  /* 0x00000007000c7305 */ /* 0x000e620000203100 */
[----:B0-----:R-:W-:Y:S01]  /*0cd0*/  FADD R6, R7, -R10 ;  /* 0x8000000a07067221 */ /* 0x001fe20000000000 */
[----:B------:R-:W-:-:S03]  /*0ce0*/  FSETP.GT.AND P0, PT, R10, RZ, PT ;  /* 0x000000ff0a00720b */ /* 0x000fc60003f04000 */
[----:B------:R-:W-:-:S04]  /*0cf0*/  FADD R6, R6, R13 ;  /* 0x0000000d06067221 */ /* 0x000fc80000000000 */
[----:B------:R-:W-:-:S04]  /*0d00*/  FFMA R9, R6, R9, 0.0013391353422775864601 ;  /* 0x3aaf85ed06097423 */ /* 0x000fc80000000009 */
[----:B------:R-:W-:-:S04]  /*0d10*/  FFMA R9, R6, R9, 0.0096188392490148544312 ;  /* 0x3c1d985606097423 */ /* 0x000fc80000000009 */
[----:B------:R-:W-:-:S04]  /*0d20*/  FFMA R9, R6, R9, 0.055503588169813156128 ;  /* 0x3d6357bb06097423 */ /* 0x000fc80000000009 */
[C---:B------:R-:W-:Y:S01]  /*0d30*/  FFMA R11, R6.reuse, R9, 0.24022644758224487305 ;  /* 0x3e75fdec060b7423 */ /* 0x040fe20000000009 */
[----:B------:R-:W-:Y:S02]  /*0d40*/  SEL R9, RZ, 0x83000000, P0 ;  /* 0x83000000ff097807 */ /* 0x000fe40000000000 */
[----:B------:R-:W-:Y:S01]  /*0d50*/  FSETP.GEU.AND P0, PT, R7, RZ, PT ;  /* 0x000000ff0700720b */ /* 0x000fe20003f0e000 */
[----:B------:R-:W-:Y:S01]  /*0d60*/  FFMA R11, R6, R11, 0.69314718246459960938 ;  /* 0x3f317218060b7423 */ /* 0x000fe2000000000b */
[----:B------:R-:W-:Y:S02]  /*0d70*/  IADD3 R5, PT, PT, R9, 0x7f000000, RZ ;  /* 0x7f00000009057810 */ /* 0x000fe40007ffe0ff */
[----:B-1----:R-:W-:Y:S01]  /*0d80*/  LEA R12, R12, -R9, 0x17 ;  /* 0x800000090c0c7211 */ /* 0x002fe200078eb8ff */
[----:B------:R-:W-:Y:S01]  /*0d90*/  FFMA R6, R6, R11, 1 ;  /* 0x3f80000006067423 */ /* 0x000fe2000000000b */
[----:B------:R-:W-:-:S03]  /*0da0*/  FSEL R11, RZ, +INF , !P0 ;  /* 0x7f800000ff0b7808 */ /* 0x000fc60004000000 */
[----:B------:R-:W-:-:S04]  /*0db0*/  FMUL R5, R5, R6 ;  /* 0x0000000605057220 */ /* 0x000fc80000400000 */
[----:B------:R-:W-:Y:S01]  /*0dc0*/  @!P1 FMUL R11, R12, R5 ;  /* 0x000000050c0b9220 */ /* 0x000fe20000400000 */
[----:B------:R-:W-:-:S07]  /*0dd0*/  @!P2 MOV R11, 0x7fffffff ;  /* 0x7fffffff000ba802 */ /* 0x000fce0000000f00 */
.L_x_2:
[----:B------:R-:W0:Y:S08]  /*0de0*/  MUFU.RCP R6, R11 ;  /* 0x0000000b00067308 */ /* 0x000e300000001000 */
[----:B------:R-:W1:Y:S01]  /*0df0*/  FCHK P0, R4, R11 ;  /* 0x0000000b04007302 */ /* 0x000e620000000000 */
[----:B0-----:R-:W-:-:S04]  /*0e00*/  FFMA R5, R6, -R11, 1 ;  /* 0x3f80000006057423 */ /* 0x001fc8000000080b */
[----:B------:R-:W-:-:S04]  /*0e10*/  FFMA R5, R6, R5, R6 ;  /* 0x0000000506057223 */ /* 0x000fc80000000006 */
[----:B------:R-:W-:-:S04]  /*0e20*/  FFMA R6, R4, R5, RZ ;  /* 0x0000000504067223 */ /* 0x000fc800000000ff */
[----:B------:R-:W-:-:S04]  /*0e30*/  FFMA R7, R6, -R11, R4 ;  /* 0x8000000b06077223 */ /* 0x000fc80000000004 */
[----:B------:R-:W-:Y:S01]  /*0e40*/  FFMA R5, R5, R7, R6 ;  /* 0x0000000705057223 */ /* 0x000fe20000000006 */
[----:B-1----:R-:W-:Y:S06]  /*0e50*/  @!P0 BRA `(.L_x_3) ;  /* 0x0000000000148947 */ /* 0x002fec0003800000 */
[----:B------:R-:W-:Y:S02]  /*0e60*/  MOV R12, R4 ;  /* 0x00000004000c7202 */ /* 0x000fe40000000f00 */
[----:B------:R-:W-:Y:S02]  /*0e70*/  MOV R13, R11 ;  /* 0x0000000b000d7202 */ /* 0x000fe40000000f00 */
[----:B------:R-:W-:-:S07]  /*0e80*/  MOV R14, 0xea0 ;  /* 0x00000ea0000e7802 */ /* 0x000fce0000000f00 */
[----:B------:R-:W-:Y:S05]  /*0e90*/  CALL.REL.NOINC `($__internal_1_$__cuda_sm3x_div_rn_noftz_f32_slowpath) ;  /* 0x0000003000f47944 */ /* 0x000fea0003c00000 */
[----:B------:R-:W-:-:S07]  /*0ea0*/  MOV R5, R16 ;  /* 0x0000001000057202 */ /* 0x000fce0000000f00 */
.L_x_3:
        /* <DEDUP_REMOVED lines=13> */
.L_x_4:
[----:B------:R-:W0:Y:S02]  /*0f80*/  LDC.64 R12, c[0x0][0x398] ;  /* 0x0000e600ff0c7b82 */ /* 0x000e240000000a00 */
[----:B0-----:R-:W2:Y:S04]  /*0f90*/  LDG.E R0, desc[UR4][R12.64+0x4] ;  /* 0x000004040c007981 */ /* 0x001ea8000c1e1900 */
[----:B------:R-:W3:Y:S01]  /*0fa0*/  LDG.E R33, desc[UR4][R12.64] ;  /* 0x000000040c217981 */ /* 0x000ee2000c1e1900 */
[----:B------:R-:W-:Y:S01]  /*0fb0*/  BSSY.RECONVERGENT B0, `(.L_x_5) ;  /* 0x000004d000007945 */ /* 0x000fe20003800200 */
[----:B------:R-:W-:Y:S01]  /*0fc0*/  HFMA2 R7, -RZ, RZ, 1.875, 0 ;  /* 0x3f800000ff077431 */ /* 0x000fe200000001ff */
[----:B------:R-:W-:Y:S01]  /*0fd0*/  MOV R10, 0x3f800000 ;  /* 0x3f800000000a7802 */ /* 0x000fe20000000f00 */
[----:B--2---:R-:W-:Y:S01]  /*0fe0*/  FADD R15, -R15, R0 ;  /* 0x000000000f0f7221 */ /* 0x004fe20000000100 */
[----:B---3--:R-:W-:-:S03]  /*0ff0*/  FADD R33, -R2, R33 ;  /* 0x0000002102217221 */ /* 0x008fc60000000100 */
[----:B------:R-:W-:-:S04]  /*1000*/  FMUL R6, R15, R4 ;  /* 0x000000040f067220 */ /* 0x000fc80000400000 */
[----:B------:R-:W-:-:S04]  /*1010*/  FFMA R6, R33, R5, R6 ;  /* 0x0000000521067223 */ /* 0x000fc80000000006 */
[C---:B------:R-:W-:Y:S01]  /*1020*/  FFMA R8, R6.reuse, -R5, R33 ;  /* 0x8000000506087223 */ /* 0x040fe20000000021 */
[----:B------:R-:W-:-:S04]  /*1030*/  FFMA R0, R6, -R4, R15 ;  /* 0x8000000406007223 */ /* 0x000fc8000000000f */
[----:B------:R-:W-:Y:S02]  /*1040*/  FSETP.NEU.AND P0, PT, R8, 1, PT ;  /* 0x3f8000000800780b */ /* 0x000fe40003f0d000 */
[----:B------:R-:W-:-:S11]  /*1050*/  FSETP.NEU.AND P1, PT, R0, 1, PT ;  /* 0x3f8000000000780b */ /* 0x000fd60003f2d000 */
        /* <DEDUP_REMOVED lines=46> */
[----:B------:R-:W-:Y:S02]  /*1340*/  FFMA R18, R18, 2, R9 ;  /* 0x4000000012127823 */ /* 0x000fe40000000009 */
        /* <DEDUP_REMOVED lines=14> */
[----:B------:R-:W-:Y:S01]  /*1430*/  @!P0 FADD R9, R8, R8 ;  /* 0x0000000808098221 */ /* 0x000fe20000000000 */
[----:B------:R-:W-:-:S02]  /*1440*/  FSEL R10, RZ, +INF , !P2 ;  /* 0x7f800000ff0a7808 */ /* 0x000fc40005000000 */
[----:B------:R-:W-:-:S04]  /*1450*/  FMUL R14, R13, R14 ;  /* 0x0000000e0d0e7220 */ /* 0x000fc80000400000 */
[----:B------:R-:W-:Y:S01]  /*1460*/  @!P3 FMUL R10, R17, R14 ;  /* 0x0000000e110ab220 */ /* 0x000fe20000400000 */
[----:B------:R-:W-:-:S07]  /*1470*/  @!P0 LOP3.LUT R10, R9, 0x7fffffff, RZ, 0xc0, !PT ;  /* 0x7fffffff090a8812 */ /* 0x000fce00078ec0ff */
.L_x_6:
[----:B------:R-:W-:Y:S05]  /*1480*/  BSYNC.RECONVERGENT B0 ;  /* 0x0000000000007941 */ /* 0x000fea0003800200 */
.L_x_5:
[----:B------:R-:W-:Y:S04]  /*1490*/  BSSY.RECONVERGENT B0, `(.L_x_7) ;  /* 0x0000043000007945 */ /* 0x000fe80003800200 */
        /* <DEDUP_REMOVED lines=66> */
.L_x_8:
[----:B------:R-:W-:Y:S05]  /*18c0*/  BSYNC.RECONVERGENT B0 ;  /* 0x0000000000007941 */ /* 0x000fea0003800200 */
.L_x_7:
[----:B------:R-:W-:Y:S01]  /*18d0*/  FADD R12, R7, R10 ;  /* 0x0000000a070c7221 */ /* 0x000fe20000000000 */
[----:B------:R-:W-:Y:S01]  /*18e0*/  BSSY.RECONVERGENT B0, `(.L_x_9) ;  /* 0x0000048000007945 */ /* 0x000fe20003800200 */
[----:B------:R-:W-:-:S03]  /*18f0*/  HFMA2 R9, -RZ, RZ, 1.875, 0 ;  /* 0x3f800000ff097431 */ /* 0x000fc600000001ff */
        /* <DEDUP_REMOVED lines=11> */
[----:B------:R-:W-:Y:S02]  /*19b0*/  FSETP.GEU.AND P0, PT, |R12|, 1.175494350822287508e-38, PT ;  /* 0x008000000c00780b */ /* 0x000fe40003f0e200 */
[----:B------:R-:W-:Y:S02]  /*19c0*/  MOV R19, 0x3a2c32e4 ;  /* 0x3a2c32e400137802 */ /* 0x000fe40000000f00 */
[----:B------:R-:W-:Y:S02]  /*19d0*/  FSEL R9, R9, |R12|, !P0 ;  /* 0x4000000c09097208 */ /* 0x000fe40004000000 */
[----:B------:R-:W-:Y:S02]  /*19e0*/  FSETP.GEU.AND P2, PT, R10, -R7, PT ;  /* 0x800000070a00720b */ /* 0x000fe40003f4e000 */
        /* <DEDUP_REMOVED lines=27> */
[----:B------:R-:W-:-:S03]  /*1ba0*/  HFMA2 R14, -RZ, RZ, 0.64013671875, -15.109375 ;  /* 0x391fcb8eff0e7431 */ /* 0x000fc600000001ff */
[----:B------:R-:W-:-:S04]  /*1bb0*/  FFMA R17, R16, R17, R12 ;  /* 0x0000001110117223 */ /* 0x000fc8000000000c */
[----:B------:R-:W-:-:S04]  /*1bc0*/  FADD R9, R20, R17 ;  /* 0x0000001114097221 */ /* 0x000fc80000000000 */
[----:B------:R-:W-:Y:S01]  /*1bd0*/  FMUL R12, R9, 0.5 ;  /* 0x3f000000090c7820 */ /* 0x000fe20000400000 */
[----:B------:R-:W-:-:S03]  /*1be0*/  FADD R20, -R20, R9 ;  /* 0x0000000914147221 */ /* 0x000fc60000000100 */
[----:B------:R-:W0:Y:S01]  /*1bf0*/  FRND R13, R12 ;  /* 0x0000000c000d7307 */ /* 0x000e220000201000 */
[----:B------:R-:W-:Y:S01]  /*1c00*/  FADD R20, R17, -R20 ;  /* 0x8000001411147221 */ /* 0x000fe20000000000 */
[----:B------:R-:W-:Y:S01]  /*1c10*/  FFMA R9, R9, 0.5, -R12 ;  /* 0x3f00000009097823 */ /* 0x000fe2000000080c */
[----:B------:R-:W-:-:S03]  /*1c20*/  FSETP.GT.AND P1, PT, |R12|, 152, PT ;  /* 0x431800000c00780b */ /* 0x000fc60003f24200 */
[----:B------:R-:W-:Y:S01]  /*1c30*/  FFMA R20, R20, 0.5, R9 ;  /* 0x3f00000014147823 */ /* 0x000fe20000000009 */
        /* <DEDUP_REMOVED lines=13> */
[----:B0-----:R-:W-:Y:S02]  /*1d10*/  LEA R14, R14, -R13, 0x17 ;  /* 0x8000000d0e0e7211 */ /* 0x001fe400078eb8ff */
[----:B------:R-:W-:Y:S01]  /*1d20*/  FSEL R9, RZ, +INF , !P0 ;  /* 0x7f800000ff097808 */ /* 0x000fe20004000000 */
[----:B------:R-:W-:-:S04]  /*1d30*/  FMUL R7, R7, R16 ;  /* 0x0000001007077220 */ /* 0x000fc80000400000 */
[----:B------:R-:W-:Y:S01]  /*1d40*/  @!P1 FMUL R9, R14, R7 ;  /* 0x000000070e099220 */ /* 0x000fe20000400000 */
[----:B------:R-:W-:-:S07]  /*1d50*/  @!P2 MOV R9, 0x7fffffff ;  /* 0x7fffffff0009a802 */ /* 0x000fce0000000f00 */
.L_x_10:
[----:B------:R-:W-:Y:S05]  /*1d60*/  BSYNC.RECONVERGENT B0 ;  /* 0x0000000000007941 */ /* 0x000fea0003800200 */
.L_x_9:
[----:B------:R-:W0:Y:S01]  /*1d70*/  MUFU.RCP R10, R9 ;  /* 0x00000009000a7308 */ /* 0x000e220000001000 */
[----:B------:R-:W-:Y:S07]  /*1d80*/  BSSY.RECONVERGENT B0, `(.L_x_11) ;  /* 0x000000d000007945 */ /* 0x000fee0003800200 */
        /* <DEDUP_REMOVED lines=12> */
.L_x_12:
[----:B------:R-:W-:Y:S05]  /*1e50*/  BSYNC.RECONVERGENT B0 ;  /* 0x0000000000007941 */ /* 0x000fea0003800200 */
.L_x_11:
        /* <DEDUP_REMOVED lines=14> */
.L_x_14:
[----:B------:R-:W-:Y:S05]  /*1f40*/  BSYNC.RECONVERGENT B0 ;  /* 0x0000000000007941 */ /* 0x000fea0003800200 */
.L_x_13:
[----:B------:R-:W0:Y:S02]  /*1f50*/  LDC.64 R8, c[0x0][0x380] ;  /* 0x0000e000ff087b82 */ /* 0x000e240000000a00 */
[----:B0-----:R-:W-:-:S05]  /*1f60*/  IMAD.WIDE R8, R3, 0xc, R8 ;  /* 0x0000000c03087825 */ /* 0x001fca00078e0208 */
[----:B------:R-:W2:Y:S04]  /*1f70*/  LDG.E R16, desc[UR4][R8.64] ;  /* 0x0000000408107981 */ /* 0x000ea8000c1e1900 */
[----:B------:R-:W3:Y:S04]  /*1f80*/  LDG.E R14, desc[UR4][R8.64+0x4] ;  /* 0x00000404080e7981 */ /* 0x000ee8000c1e1900 */
[----:B------:R-:W4:Y:S01]  /*1f90*/  LDG.E R12, desc[UR4][R8.64+0x8] ;  /* 0x00000804080c7981 */ /* 0x000f22000c1e1900 */
[C---:B------:R-:W-:Y:S01]  /*1fa0*/  FADD R13, R11.reuse, R11 ;  /* 0x0000000b0b0d7221 */ /* 0x040fe20000000000 */
[----:B------:R-:W-:Y:S01]  /*1fb0*/  BSSY.RECONVERGENT B0, `(.L_x_15) ;  /* 0x0000049000007945 */ /* 0x000fe20003800200 */
[----:B------:R-:W-:Y:S01]  /*1fc0*/  HFMA2 R0, -RZ, RZ, 1.875, 0 ;  /* 0x3f800000ff007431 */ /* 0x000fe200000001ff */
[----:B------:R-:W-:Y:S01]  /*1fd0*/  FSETP.NEU.AND P1, PT, R11, 1, PT ;  /* 0x3f8000000b00780b */ /* 0x000fe20003f2d000 */
[----:B------:R0:W1:Y:S01]  /*1fe0*/  MUFU.RCP R10, R13 ;  /* 0x0000000d000a7308 */ /* 0x0000620000001000 */
[----:B--2---:R-:W-:-:S02]  /*1ff0*/  FSETP.NEU.AND P0, PT, R16, 1, PT ;  /* 0x3f8000001000780b */ /* 0x004fc40003f0d000 */
[----:B---3--:R-:W-:Y:S02]  /*2000*/  FSETP.NEU.AND P3, PT, R14, 1, PT ;  /* 0x3f8000000e00780b */ /* 0x008fe40003f6d000 */
[----:B----4-:R-:W-:-:S09]  /*2010*/  FSETP.NEU.AND P2, PT, R12, 1, PT ;  /* 0x3f8000000c00780b */ /* 0x010fd20003f4d000 */
[----:B01----:R-:W-:Y:S05]  /*2020*/  @!P0 BRA `(.L_x_16) ;  /* 0x0000000400048947 */ /* 0x003fea0003800000 */
[----:B------:R-:W-:-:S13]  /*2030*/  FSETP.NAN.AND P0, PT, |R16|, |R16|, PT ;  /* 0x400000101000720b */ /* 0x000fda0003f08200 */
[----:B------:R-:W-:Y:S01]  /*2040*/  @P0 FADD R0, R16, 2 ;  /* 0x4000000010000421 */ /* 0x000fe20000000000 */
[----:B------:R-:W-:Y:S06]  /*2050*/  @P0 BRA `(.L_x_16) ;  /* 0x0000000000f80947 */ /* 0x000fec0003800000 */
[C---:B------:R-:W-:Y:S01]  /*2060*/  FMUL R17, |R16|.reuse, 16777216 ;  /* 0x4b80000010117820 */ /* 0x040fe20000400200 */
[C---:B------:R-:W-:Y:S02]  /*2070*/  FSETP.GEU.AND P0, PT, |R16|.reuse, 1.175494350822287508e-38, PT ;  /* 0x008000001000780b */ /* 0x040fe40003f0e200 */
[----:B------:R-:W-:Y:S02]  /*2080*/  MOV R23, 0x3a2c32e4 ;  /* 0x3a2c32e400177802 */ /* 0x000fe40000000f00 */
[----:B------:R-:W-:Y:S02]  /*2090*/  FSEL R17, R17, |R16|, !P0 ;  /* 0x4000001011117208 */ /* 0x000fe40004000000 */
[----:B------:R-:W-:Y:S02]  /*20a0*/  FSEL R18, RZ, -24, P0 ;  /* 0xc1c00000ff127808 */ /* 0x000fe40000000000 */
[----:B------:R-:W-:Y:S02]  /*20b0*/  IADD3 R0, PT, PT, R17, -0x3f3504f3, RZ ;  /* 0xc0cafb0d11007810 */ /* 0x000fe40007ffe0ff */
[----:B------:R-:W-:-:S02]  /*20c0*/  FSETP.NEU.AND P0, PT, |R16|, +INF , PT ;  /* 0x7f8000001000780b */ /* 0x000fc40003f0d200 */
[----:B------:R-:W-:Y:S02]  /*20d0*/  LOP3.LUT R0, R0, 0xff800000, RZ, 0xc0, !PT ;  /* 0xff80000000007812 */ /* 0x000fe400078ec0ff */
[----:B------:R-:W-:Y:S02]  /*20e0*/  FSETP.NEU.AND P0, PT, R16, RZ, P0 ;  /* 0x000000ff1000720b */ /* 0x000fe4000070d000 */
[----:B------:R-:W-:-:S05]  /*20f0*/  IADD3 R17, PT, PT, R17, -R0, RZ ;  /* 0x8000000011117210 */ /* 0x000fca0007ffe0ff */
[C---:B------:R-:W-:Y:S01]  /*2100*/  FADD R20, R17.reuse, 1 ;  /* 0x3f80000011147421 */ /* 0x040fe20000000000 */
[----:B------:R-:W-:Y:S01]  /*2110*/  FADD R21, R17, -1 ;  /* 0xbf80000011157421 */ /* 0x000fe20000000000 */
[----:B------:R-:W-:-:S03]  /*2120*/  I2FP.F32.S32 R17, R0 ;  /* 0x0000000000117245 */ /* 0x000fc60000201400 */
[----:B------:R-:W-:Y:S01]  /*2130*/  FADD R19, R21, R21 ;  /* 0x0000001515137221 */ /* 0x000fe20000000000 */
[----:B------:R-:W0:Y:S01]  /*2140*/  MUFU.RCP R20, R20 ;  /* 0x0000001400147308 */ /* 0x000e220000001000 */
[----:B------:R-:W-:Y:S02]  /*2150*/  @!P0 FADD R16, R16, R16 ;  /* 0x0000001010108221 */ /* 0x000fe40000000000 */
[----:B0-----:R-:W-:Y:S01]  /*2160*/  FMUL R0, R20, R19 ;  /* 0x0000001314007220 */ /* 0x001fe20000400000 */
[----:B------:R-:W-:-:S03]  /*2170*/  FFMA R19, R17, 1.1920928955078125e-07, R18 ;  /* 0x3400000011137823 */ /* 0x000fc60000000012 */
        /* <DEDUP_REMOVED lines=43> */
[----:B------:R-:W-:-:S07]  /*2430*/  @!P0 LOP3.LUT R0, R16, 0x7fffffff, RZ, 0xc0, !PT ;  /* 0x7fffffff10008812 */ /* 0x000fce00078ec0ff */
.L_x_16:
[----:B------:R-:W-:Y:S05]  /*2440*/  BSYNC.RECONVERGENT B0 ;  /* 0x0000000000007941 */ /* 0x000fea0003800200 */
.L_x_15:
[----:B------:R-:W-:Y:S01]  /*2450*/  BSSY.RECONVERGENT B0, `(.L_x_17) ;  /* 0x0000044000007945 */ /* 0x000fe20003800200 */
[----:B------:R-:W-:-:S03]  /*2460*/  MOV R19, 0x3f800000 ;  /* 0x3f80000000137802 */ /* 0x000fc60000000f00 */
[----:B------:R-:W-:Y:S05]  /*2470*/  @!P3 BRA `(.L_x_18) ;  /* 0x000000040004b947 */ /* 0x000fea0003800000 */
[----:B------:R-:W-:-:S13]  /*2480*/  FSETP.NAN.AND P0, PT, |R14|, |R14|, PT ;  /* 0x4000000e0e00720b */ /* 0x000fda0003f08200 */
[----:B------:R-:W-:Y:S01]  /*2490*/  @P0 FADD R19, R14, 2 ;  /* 0x400000000e130421 */ /* 0x000fe20000000000 */
[----:B------:R-:W-:Y:S06]  /*24a0*/  @P0 BRA `(.L_x_18) ;  /* 0x0000000000f80947 */ /* 0x000fec0003800000 */
[C---:B------:R-:W-:Y:S01]  /*24b0*/  FMUL R17, |R14|.reuse, 16777216 ;  /* 0x4b8000000e117820 */ /* 0x040fe20000400200 */
[----:B------:R-:W-:Y:S01]  /*24c0*/  FSETP.GEU.AND P0, PT, |R14|, 1.175494350822287508e-38, PT ;  /* 0x008000000e00780b */ /* 0x000fe20003f0e200 */
[----:B------:R-:W-:-:S03]  /*24d0*/  HFMA2 R23, -RZ, RZ, 0.771484375, 0.21533203125 ;  /* 0x3a2c32e4ff177431 */ /* 0x000fc600000001ff */
[----:B------:R-:W-:Y:S02]  /*24e0*/  FSEL R17, R17, |R14|, !P0 ;  /* 0x4000000e11117208 */ /* 0x000fe40004000000 */
[----:B------:R-:W-:Y:S02]  /*24f0*/  FSEL R18, RZ, -24, P0 ;  /* 0xc1c00000ff127808 */ /* 0x000fe40000000000 */
[----:B------:R-:W-:Y:S02]  /*2500*/  IADD3 R16, PT, PT, R17, -0x3f3504f3, RZ ;  /* 0xc0cafb0d11107810 */ /* 0x000fe40007ffe0ff */
[----:B------:R-:W-:Y:S02]  /*2510*/  FSETP.NEU.AND P0, PT, |R14|, +INF , PT ;  /* 0x7f8000000e00780b */ /* 0x000fe40003f0d200 */
[----:B------:R-:W-:Y:S02]  /*2520*/  LOP3.LUT R16, R16, 0xff800000, RZ, 0xc0, !PT ;  /* 0xff80000010107812 */ /* 0x000fe400078ec0ff */
[----:B------:R-:W-:-:S02]  /*2530*/  FSETP.NEU.AND P0, PT, R14, RZ, P0 ;  /* 0x000000ff0e00720b */ /* 0x000fc4000070d000 */
        /* <DEDUP_REMOVED lines=53> */
.L_x_18:
[----:B------:R-:W-:Y:S05]  /*2890*/  BSYNC.RECONVERGENT B0 ;  /* 0x0000000000007941 */ /* 0x000fea0003800200 */
.L_x_17:
[----:B------:R-:W-:Y:S01]  /*28a0*/  BSSY.RECONVERGENT B0, `(.L_x_19) ;  /* 0x0000044000007945 */ /* 0x000fe20003800200 */
[----:B------:R-:W-:-:S03]  /*28b0*/  HFMA2 R17, -RZ, RZ, 1.875, 0 ;  /* 0x3f800000ff117431 */ /* 0x000fc600000001ff */
[----:B------:R-:W-:Y:S05]  /*28c0*/  @!P2 BRA `(.L_x_20) ;  /* 0x000000040004a947 */ /* 0x000fea0003800000 */
[----:B------:R-:W-:-:S13]  /*28d0*/  FSETP.NAN.AND P0, PT, |R12|, |R12|, PT ;  /* 0x4000000c0c00720b */ /* 0x000fda0003f08200 */
[----:B------:R-:W-:Y:S01]  /*28e0*/  @P0 FADD R17, R12, 2 ;  /* 0x400000000c110421 */ /* 0x000fe20000000000 */
[----:B------:R-:W-:Y:S06]  /*28f0*/  @P0 BRA `(.L_x_20) ;  /* 0x0000000000f80947 */ /* 0x000fec0003800000 */
[C---:B------:R-:W-:Y:S01]  /*2900*/  FMUL R17, |R12|.reuse, 16777216 ;  /* 0x4b8000000c117820 */ /* 0x040fe20000400200 */
[----:B------:R-:W-:-:S04]  /*2910*/  FSETP.GEU.AND P0, PT, |R12|, 1.175494350822287508e-38, PT ;  /* 0x008000000c00780b */ /* 0x000fc80003f0e200 */
        /* <DEDUP_REMOVED lines=12> */
[----:B------:R-:W-:-:S13]  /*29e0*/  FSETP.NEU.AND P0, PT, R12, RZ, P0 ;  /* 0x000000ff0c00720b */ /* 0x000fda000070d000 */
[----:B------:R-:W-:Y:S01]  /*29f0*/  @!P0 FADD R12, R12, R12 ;  /* 0x0000000c0c0c8221 */ /* 0x000fe20000000000 */
[----:B0-----:R-:W-:Y:S01]  /*2a00*/  FMUL R14, R18, R23 ;  /* 0x00000017120e7220 */ /* 0x001fe20000400000 */
[----:B------:R-:W-:-:S03]  /*2a10*/  MOV R23, 0x3a2c32e4 ;  /* 0x3a2c32e400177802 */ /* 0x000fc60000000f00 */
        /* <DEDUP_REMOVED lines=16> */
[----:B------:R-:W-:-:S04]  /*2b20*/  FFMA R23, R14, R23, R18 ;  /* 0x000000170e177223 */ /* 0x000fc80000000012 */
[----:B------:R-:W-:-:S04]  /*2b30*/  FADD R17, R16, R23 ;  /* 0x0000001710117221 */ /* 0x000fc80000000000 */
[----:B------:R-:W-:Y:S01]  /*2b40*/  FMUL R14, R17, 2 ;  /* 0x40000000110e7820 */ /* 0x000fe20000400000 */
[----:B------:R-:W-:-:S03]  /*2b50*/  FADD R16, -R16, R17 ;  /* 0x0000001110107221 */ /* 0x000fc60000000100 */
[----:B------:R-:W0:Y:S01]  /*2b60*/  FRND R21, R14 ;  /* 0x0000000e00157307 */ /* 0x000e220000201000 */
[----:B------:R-:W-:Y:S01]  /*2b70*/  FADD R16, R23, -R16 ;  /* 0x8000001017107221 */ /* 0x000fe20000000000 */
[----:B------:R-:W-:Y:S01]  /*2b80*/  FFMA R17, R17, 2, -R14 ;  /* 0x4000000011117823 */ /* 0x000fe2000000080e */
[----:B------:R-:W-:Y:S01]  /*2b90*/  HFMA2 R23, -RZ, RZ, 0.64013671875, -15.109375 ;  /* 0x391fcb8eff177431 */ /* 0x000fe200000001ff */
[----:B------:R-:W-:Y:S02]  /*2ba0*/  FSETP.GT.AND P3, PT, |R14|, 152, PT ;  /* 0x431800000e00780b */ /* 0x000fe40003f64200 */
        /* <DEDUP_REMOVED lines=8> */
[----:B------:R-:W-:Y:S01]  /*2c30*/  FFMA R21, R16, R17, 0.24022644758224487305 ;  /* 0x3e75fdec10157423 */ /* 0x000fe20000000011 */
        /* <DEDUP_REMOVED lines=10> */
.L_x_20:
[----:B------:R-:W-:Y:S05]  /*2ce0*/  BSYNC.RECONVERGENT B0 ;  /* 0x0000000000007941 */ /* 0x000fea0003800200 */
.L_x_19:
[----:B------:R-:W-:Y:S01]  /*2cf0*/  MOV R12, 0x3f800000 ;  /* 0x3f800000000c7802 */ /* 0x000fe20000000f00 */
[----:B------:R-:W-:Y:S06]  /*2d00*/  @!P1 BRA `(.L_x_21) ;  /* 0x0000000400049947 */ /* 0x000fec0003800000 */
[----:B------:R-:W-:-:S13]  /*2d10*/  FSETP.NAN.AND P0, PT, |R11|, |R11|, PT ;  /* 0x4000000b0b00720b */ /* 0x000fda0003f08200 */
[----:B------:R-:W-:Y:S01]  /*2d20*/  @P0 FADD R12, R11, 2 ;  /* 0x400000000b0c0421 */ /* 0x000fe20000000000 */
[----:B------:R-:W-:Y:S06]  /*2d30*/  @P0 BRA `(.L_x_21) ;  /* 0x0000000000f80947 */ /* 0x000fec0003800000 */
[C---:B------:R-:W-:Y:S01]  /*2d40*/  FMUL R12, |R11|.reuse, 16777216 ;  /* 0x4b8000000b0c7820 */ /* 0x040fe20000400200 */
[----:B------:R-:W-:-:S04]  /*2d50*/  FSETP.GEU.AND P0, PT, |R11|, 1.175494350822287508e-38, PT ;  /* 0x008000000b00780b */ /* 0x000fc80003f0e200 */
[----:B------:R-:W-:-:S04]  /*2d60*/  FSEL R12, R12, |R11|, !P0 ;  /* 0x4000000b0c0c7208 */ /* 0x000fc80004000000 */
[----:B------:R-:W-:-:S04]  /*2d70*/  IADD3 R14, PT, PT, R12, -0x3f3504f3, RZ ;  /* 0xc0cafb0d0c0e7810 */ /* 0x000fc80007ffe0ff */
[----:B------:R-:W-:Y:S02]  /*2d80*/  LOP3.LUT R21, R14, 0xff800000, RZ, 0xc0, !PT ;  /* 0xff8000000e157812 */ /* 0x000fe400078ec0ff */
[----:B------:R-:W-:Y:S02]  /*2d90*/  FSEL R14, RZ, -24, P0 ;  /* 0xc1c00000ff0e7808 */ /* 0x000fe40000000000 */
[-C--:B------:R-:W-:Y:S02]  /*2da0*/  IADD3 R12, PT, PT, R12, -R21.reuse, RZ ;  /* 0x800000150c0c7210 */ /* 0x080fe40007ffe0ff */
[----:B------:R-:W-:Y:S02]  /*2db0*/  I2FP.F32.S32 R21, R21 ;  /* 0x0000001500157245 */ /* 0x000fe40000201400 */
[----:B------:R-:W-:Y:S01]  /*2dc0*/  FSETP.NEU.AND P0, PT, |R11|, +INF , PT ;  /* 0x7f8000000b00780b */ /* 0x000fe20003f0d200 */
[C---:B------:R-:W-:Y:S01]  /*2dd0*/  FADD R16, R12.reuse, 1 ;  /* 0x3f8000000c107421 */ /* 0x040fe20000000000 */
[----:B------:R-:W-:Y:S01]  /*2de0*/  FADD R23, R12, -1 ;  /* 0xbf8000000c177421 */ /* 0x000fe20000000000 */
[----:B------:R-:W-:Y:S01]  /*2df0*/  FFMA R21, R21, 1.1920928955078125e-07, R14 ;  /* 0x3400000015157823 */ /* 0x000fe2000000000e */
[----:B------:R-:W-:-:S02]  /*2e00*/  FSETP.NEU.AND P0, PT, R11, RZ, P0 ;  /* 0x000000ff0b00720b */ /* 0x000fc4000070d000 */
[----:B------:R-:W-:Y:S01]  /*2e10*/  FADD R25, R23, R23 ;  /* 0x0000001717197221 */ /* 0x000fe20000000000 */
[----:B------:R-:W0:Y:S10]  /*2e20*/  MUFU.RCP R16, R16 ;  /* 0x0000001000107308 */ /* 0x000e340000001000 */
[----:B------:R-:W-:Y:S01]  /*2e30*/  @!P0 FADD R11, R11, R11 ;  /* 0x0000000b0b0b8221 */ /* 0x000fe20000000000 */
[----:B0-----:R-:W-:Y:S01]  /*2e40*/  FMUL R12, R16, R25 ;  /* 0x00000019100c7220 */ /* 0x001fe20000400000 */
[----:B------:R-:W-:-:S03]  /*2e50*/  HFMA2 R25, -RZ, RZ, 0.771484375, 0.21533203125 ;  /* 0x3a2c32e4ff197431 */ /* 0x000fc600000001ff */
[----:B------:R-:W-:Y:S01]  /*2e60*/  FADD R20, R23, -R12 ;  /* 0x8000000c17147221 */ /* 0x000fe20000000000 */
[CC--:B------:R-:W-:Y:S01]  /*2e70*/  FMUL R18, R12.reuse, R12.reuse ;  /* 0x0000000c0c127220 */ /* 0x0c0fe20000400000 */
[----:B------:R-:W-:Y:S02]  /*2e80*/  FFMA R14, R12, 1.4426950216293334961, R21 ;  /* 0x3fb8aa3b0c0e7823 */ /* 0x000fe40000000015 */
[----:B------:R-:W-:Y:S02]  /*2e90*/  FADD R20, R20, R20 ;  /* 0x0000001414147221 */ /* 0x000fe40000000000 */
[----:B------:R-:W-:Y:S01]  /*2ea0*/  FADD R21, R21, -R14 ;  /* 0x8000000e15157221 */ /* 0x000fe20000000000 */
[----:B------:R-:W-:Y:S01]  /*2eb0*/  FFMA R25, R18, R25, 0.0032181653659790754318 ;  /* 0x3b52e7db12197423 */ /* 0x000fe20000000019 */
[----:B------:R-:W-:Y:S02]  /*2ec0*/  FFMA R23, R23, -R12, R20 ;  /* 0x8000000c17177223 */ /* 0x000fe40000000014 */
[----:B------:R-:W-:Y:S01]  /*2ed0*/  FFMA R20, R12, 1.4426950216293334961, R21 ;  /* 0x3fb8aa3b0c147823 */ /* 0x000fe20000000015 */
[----:B------:R-:W-:Y:S01]  /*2ee0*/  FFMA R25, R18, R25, 0.018033718690276145935 ;  /* 0x3c93bb7312197423 */ /* 0x000fe20000000019 */
[----:B------:R-:W-:-:S03]  /*2ef0*/  FMUL R23, R16, R23 ;  /* 0x0000001710177220 */ /* 0x000fc60000400000 */
[----:B------:R-:W-:Y:S01]  /*2f00*/  FFMA R25, R18, R25, 0.12022458761930465698 ;  /* 0x3df6384f12197423 */ /* 0x000fe20000000019 */
[----:B------:R-:W-:-:S03]  /*2f10*/  FFMA R21, R23, 1.4426950216293334961, R20 ;  /* 0x3fb8aa3b17157823 */ /* 0x000fc60000000014 */
[----:B------:R-:W-:Y:S01]  /*2f20*/  FMUL R25, R18, R25 ;  /* 0x0000001912197220 */ /* 0x000fe20000400000 */
[----:B------:R-:W-:-:S03]  /*2f30*/  FFMA R18, R12, 1.9251366722983220825e-08, R21 ;  /* 0x32a55e340c127823 */ /* 0x000fc60000000015 */
        /* <DEDUP_REMOVED lines=9> */
[----:B------:R-:W-:Y:S02]  /*2fd0*/  MOV R25, 0x391fcb8e ;  /* 0x391fcb8e00197802 */ /* 0x000fe40000000f00 */
[----:B------:R-:W-:Y:S01]  /*2fe0*/  FSETP.GT.AND P2, PT, |R12|, 152, PT ;  /* 0x431800000c00780b */ /* 0x000fe20003f44200 */
        /* <DEDUP_REMOVED lines=15> */
[----:B-1----:R-:W-:-:S03]  /*30e0*/  LEA R21, R21, -R16, 0x17 ;  /* 0x8000001015157211 */ /* 0x002fc600078eb8ff */
[----:B------:R-:W-:-:S04]  /*30f0*/  FMUL R18, R18, R25 ;  /* 0x0000001912127220 */ /* 0x000fc80000400000 */
[----:B------:R-:W-:Y:S01]  /*3100*/  @!P2 FMUL R12, R21, R18 ;  /* 0x00000012150ca220 */ /* 0x000fe20000400000 */
[----:B------:R-:W-:-:S07]  /*3110*/  @!P0 LOP3.LUT R12, R11, 0x7fffffff, RZ, 0xc0, !PT ;  /* 0x7fffffff0b0c8812 */ /* 0x000fce00078ec0ff */
.L_x_21:
[----:B------:R-:W-:Y:S01]  /*3120*/  FADD R19, -R19, R0 ;  /* 0x0000000013137221 */ /* 0x000fe20000000100 */
[----:B------:R-:W-:Y:S01]  /*3130*/  FFMA R11, -R13, R10, 1 ;  /* 0x3f8000000d0b7423 */ /* 0x000fe2000000010a */
[----:B------:R-:W-:Y:S02]  /*3140*/  BSSY.RECONVERGENT B0, `(.L_x_22) ;  /* 0x000000d000007945 */ /* 0x000fe40003800200 */
[----:B------:R-:W-:Y:S01]  /*3150*/  FADD R12, R19, R12 ;  /* 0x0000000c130c7221 */ /* 0x000fe20000000000 */
[----:B------:R-:W-:Y:S01]  /*3160*/  FFMA R11, R10, R11, R10 ;  /* 0x0000000b0a0b7223 */ /* 0x000fe2000000000a */
[----:B------:R-:W-:Y:S02]  /*3170*/  FMUL R10, R15, R32 ;  /* 0x000000200f0a7220 */ /* 0x000fe40000400000 */
[----:B------:R-:W0:Y:S01]  /*3180*/  FCHK P0, R12, R13 ;  /* 0x0000000d0c007302 */ /* 0x000e220000000000 */
[----:B------:R-:W-:Y:S01]  /*3190*/  FFMA R14, R12, R11, RZ ;  /* 0x0000000b0c0e7223 */ /* 0x000fe200000000ff */
[----:B------:R-:W-:-:S03]  /*31a0*/  FFMA R33, R33, R7, R10 ;  /* 0x0000000721217223 */ /* 0x000fc6000000000a */
[----:B------:R-:W-:-:S04]  /*31b0*/  FFMA R35, -R13, R14, R12 ;  /* 0x0000000e0d237223 */ /* 0x000fc8000000010c */
[----:B------:R-:W-:Y:S01]  /*31c0*/  FFMA R35, R11, R35, R14 ;  /* 0x000000230b237223 */ /* 0x000fe2000000000e */
[----:B0-----:R-:W-:Y:S06]  /*31d0*/  @!P0 BRA `(.L_x_23) ;  /* 0x00000000000c8947 */ /* 0x001fec0003800000 */
[----:B------:R-:W-:-:S07]  /*31e0*/  MOV R14, 0x3200 ;  /* 0x00003200000e7802 */ /* 0x000fce0000000f00 */
[----:B------:R-:W-:Y:S05]  /*31f0*/  CALL.REL.NOINC `($__internal_1_$__cuda_sm3x_div_rn_noftz_f32_slowpath) ;  /* 0x00000010001c7944 */ /* 0x000fea0003c00000 */
[----:B------:R-:W-:-:S07]  /*3200*/  MOV R35, R16 ;  /* 0x0000001000237202 */ /* 0x000fce0000000f00 */
.L_x_23:
[----:B------:R-:W-:Y:S05]  /*3210*/  BSYNC.RECONVERGENT B0 ;  /* 0x0000000000007941 */ /* 0x000fea0003800200 */
.L_x_22:
[----:B------:R-:W-:Y:S01]  /*3220*/  FSETP.NEU.AND P0, PT, R6, 1, PT ;  /* 0x3f8000000600780b */ /* 0x000fe20003f0d000 */
[----:B------:R0:W1:Y:S01]  /*3230*/  F2F.F64.F32 R10, R33 ;  /* 0x00000021000a7310 */ /* 0x0000620000201800 */
[----:B------:R-:W-:Y:S01]  /*3240*/  BSSY.RECONVERGENT B0, `(.L_x_24) ;  /* 0x0000045000007945 */ /* 0x000fe20003800200 */
[----:B------:R-:W-:Y:S02]  /*3250*/  HFMA2 R34, -RZ, RZ, 1.875, 0 ;  /* 0x3f800000ff227431 */ /* 0x000fe400000001ff */
[----:B------:R-:W-:-:S08]  /*3260*/  FADD R17, -R17, R0 ;  /* 0x0000000011117221 */ /* 0x000fd00000000100 */
[----:B0-----:R-:W-:Y:S05]  /*3270*/  @!P0 BRA `(.L_x_25) ;  /* 0x0000000400048947 */ /* 0x001fea0003800000 */
[----:B------:R-:W-:-:S13]  /*3280*/  FSETP.NAN.AND P0, PT, |R6|, |R6|, PT ;  /* 0x400000060600720b */ /* 0x000fda0003f08200 */
[----:B------:R-:W-:Y:S01]  /*3290*/  @P0 FADD R34, R6, 2 ;  /* 0x4000000006220421 */ /* 0x000fe20000000000 */
[----:B------:R-:W-:Y:S06]  /*32a0*/  @P0 BRA `(.L_x_25) ;  /* 0x0000000000f80947 */ /* 0x000fec0003800000 */
[C---:B------:R-:W-:Y:S01]  /*32b0*/  FMUL R13, |R6|.reuse, 16777216 ;  /* 0x4b800000060d7820 */ /* 0x040fe20000400200 */
[----:B------:R-:W-:Y:S02]  /*32c0*/  FSETP.GEU.AND P0, PT, |R6|, 1.175494350822287508e-38, PT ;  /* 0x008000000600780b */ /* 0x000fe40003f0e200 */
[----:B------:R-:W-:Y:S02]  /*32d0*/  MOV R20, 0x3a2c32e4 ;  /* 0x3a2c32e400147802 */ /* 0x000fe40000000f00 */
        /* <DEDUP_REMOVED lines=15> */
[C---:B------:R-:W-:Y:S01]  /*33d0*/  FMUL R15, R16.reuse, R16 ;  /* 0x00000010100f7220 */ /* 0x040fe20000400000 */
        /* <DEDUP_REMOVED lines=24> */
[----:B------:R-:W2:Y:S01]  /*3560*/  F2I.NTZ R14, R12 ;  /* 0x0000000c000e7305 */ /* 0x000ea20000203100 */
        /* <DEDUP_REMOVED lines=11> */
[----:B--2---:R-:W-:Y:S01]  /*3620*/  LEA R14, R14, -R13, 0x17 ;  /* 0x8000000d0e0e7211 */ /* 0x004fe200078eb8ff */
[----:B------:R-:W-:Y:S01]  /*3630*/  FFMA R0, R0, R19, 1 ;  /* 0x3f80000000007423 */ /* 0x000fe20000000013 */
[----:B------:R-:W-:-:S03]  /*3640*/  FSEL R34, RZ, +INF , !P1 ;  /* 0x7f800000ff227808 */ /* 0x000fc60004800000 */
[----:B------:R-:W-:Y:S01]  /*3650*/  FMUL R15, R15, R0 ;  /* 0x000000000f0f7220 */ /* 0x000fe20000400000 */
[----:B------:R-:W-:-:S03]  /*3660*/  @!P0 FADD R0, R6, R6 ;  /* 0x0000000606008221 */ /* 0x000fc60000000000 */
[----:B------:R-:W-:Y:S02]  /*3670*/  @!P2 FMUL R34, R14, R15 ;  /* 0x0000000f0e22a220 */ /* 0x000fe40000400000 */
[----:B------:R-:W-:-:S07]  /*3680*/  @!P0 LOP3.LUT R34, R0, 0x7fffffff, RZ, 0xc0, !PT ;  /* 0x7fffffff00228812 */ /* 0x000fce00078ec0ff */
.L_x_25:
[----:B------:R-:W-:Y:S05]  /*3690*/  BSYNC.RECONVERGENT B0 ;  /* 0x0000000000007941 */ /* 0x000fea0003800200 */
.L_x_24:
[----:B------:R-:W-:Y:S01]  /*36a0*/  BSSY.RECONVERGENT B0, `(.L_x_26) ;  /* 0x0000004000007945 */ /* 0x000fe20003800200 */
[----:B------:R-:W-:Y:S01]  /*36b0*/  FADD R34, R17, R34 ;  /* 0x0000002211227221 */ /* 0x000fe20000000000 */
[----:B------:R-:W-:-:S07]  /*36c0*/  MOV R0, 0x36e0 ;  /* 0x000036e000007802 */ /* 0x000fce0000000f00 */
[----:B-1----:R-:W-:Y:S05]  /*36d0*/  CALL.REL.NOINC `($_Z15calculate_trailP8distanceP5pointS2_S2_S2_$__internal_accurate_pow) ;  /* 0x0000001000887944 */ /* 0x002fea0003c00000 */
[----:B------:R-:W-:Y:S05]  /*36e0*/  BSYNC.RECONVERGENT B0 ;  /* 0x0000000000007941 */ /* 0x000fea0003800200 */
.L_x_26:
[C---:B------:R-:W-:Y:S01]  /*36f0*/  FADD R12, R33.reuse, R33 ;  /* 0x00000021210c7221 */ /* 0x040fe20000000000 */
[----:B------:R-:W-:Y:S01]  /*3700*/  DADD R16, R10, 2 ;  /* 0x400000000a107429 */ /* 0x000fe20000000000 */
[----:B------:R-:W-:Y:S01]  /*3710*/  MOV R14, 0x1 ;  /* 0x00000001000e7802 */ /* 0x000fe20000000f00 */
[----:B------:R-:W-:Y:S01]  /*3720*/  BSSY.RECONVERGENT B0, `(.L_x_27) ;  /* 0x0000013000007945 */ /* 0x000fe20003800200 */
[C---:B------:R-:W-:Y:S02]  /*3730*/  FSETP.NEU.AND P0, PT, R33.reuse, RZ, PT ;  /* 0x000000ff2100720b */ /* 0x040fe40003f0d000 */
[----:B------:R-:W0:Y:S01]  /*3740*/  F2F.F64.F32 R12, R12 ;  /* 0x0000000c000c7310 */ /* 0x000e220000201800 */
[----:B------:R-:W-:-:S04]  /*3750*/  FSETP.NEU.AND P2, PT, R33, 1, PT ;  /* 0x3f8000002100780b */ /* 0x000fc80003f4d000 */
[----:B------:R-:W-:-:S03]  /*3760*/  LOP3.LUT R0, R17, 0x7ff00000, RZ, 0xc0, !PT ;  /* 0x7ff0000011007812 */ /* 0x000fc600078ec0ff */
[----:B------:R1:W2:Y:S01]  /*3770*/  F2F.F64.F32 R16, R34 ;  /* 0x0000002200107310 */ /* 0x0002a20000201800 */
[----:B------:R-:W-:Y:S02]  /*3780*/  ISETP.NE.AND P1, PT, R0, 0x7ff00000, PT ;  /* 0x7ff000000000780c */ /* 0x000fe40003f25270 */
[----:B------:R-:W-:-:S05]  /*3790*/  @!P0 CS2R R20, SRZ ;  /* 0x0000000000148805 */ /* 0x000fca000001ff00 */
[----:B0-----:R-:W0:Y:S02]  /*37a0*/  MUFU.RCP64H R15, R13 ;  /* 0x0000000d000f7308 */ /* 0x001e240000001800 */
[----:B0-----:R-:W-:-:S08]  /*37b0*/  DFMA R18, -R12, R14, 1 ;  /* 0x3ff000000c12742b */ /* 0x001fd0000000010e */
[----:B------:R-:W-:-:S08]  /*37c0*/  DFMA R18, R18, R18, R18 ;  /* 0x000000121212722b */ /* 0x000fd00000000012 */
[----:B------:R-:W-:Y:S01]  /*37d0*/  DFMA R18, R14, R18, R14 ;  /* 0x000000120e12722b */ /* 0x000fe2000000000e */
[----:B-12---:R-:W-:Y:S10]  /*37e0*/  @P1 BRA `(.L_x_28) ;  /* 0x0000000000181947 */ /* 0x006ff40003800000 */
[----:B------:R-:W-:-:S13]  /*37f0*/  FSETP.NAN.AND P0, PT, R33, R33, PT ;  /* 0x000000212100720b */ /* 0x000fda0003f08000 */
[----:B------:R-:W-:Y:S01]  /*3800*/  @P0 DADD R20, R10, 2 ;  /* 0x400000000a140429 */ /* 0x000fe20000000000 */
[----:B------:R-:W-:Y:S10]  /*3810*/  @P0 BRA `(.L_x_28) ;  /* 0x00000000000c0947 */ /* 0x000ff40003800000 */
[----:B------:R-:W-:-:S14]  /*3820*/  DSETP.NEU.AND P0, PT, |R10|, +INF , PT ;  /* 0x7ff000000a00742a */ /* 0x000fdc0003f0d200 */
[----:B------:R-:W-:Y:S02]  /*3830*/  @!P0 MOV R20, 0x0 ;  /* 0x0000000000148802 */ /* 0x000fe40000000f00 */
[----:B------:R-:W-:-:S07]  /*3840*/  @!P0 MOV R21, 0x7ff00000 ;  /* 0x7ff0000000158802 */ /* 0x000fce0000000f00 */
.L_x_28:
[----:B------:R-:W-:Y:S05]  /*3850*/  BSYNC.RECONVERGENT B0 ;  /* 0x0000000000007941 */ /* 0x000fea0003800200 */
.L_x_27:
[----:B------:R-:W-:Y:S01]  /*3860*/  DFMA R10, -R12, R18, 1 ;  /* 0x3ff000000c0a742b */ /* 0x000fe20000000112 */
[----:B------:R-:W-:Y:S01]  /*3870*/  FSEL R14, R20, RZ, P2 ;  /* 0x000000ff140e7208 */ /* 0x000fe20001000000 */
[----:B------:R-:W-:Y:S01]  /*3880*/  BSSY.RECONVERGENT B0, `(.L_x_29) ;  /* 0x000000d000007945 */ /* 0x000fe20003800200 */
[----:B------:R-:W-:-:S05]  /*3890*/  FSEL R15, R21, 1.875, P2 ;  /* 0x3ff00000150f7808 */ /* 0x000fca0001000000 */
[----:B------:R-:W-:Y:S02]  /*38a0*/  DFMA R10, R18, R10, R18 ;  /* 0x0000000a120a722b */ /* 0x000fe40000000012 */
[----:B------:R-:W-:-:S08]  /*38b0*/  DADD R14, R16, R14 ;  /* 0x00000000100e7229 */ /* 0x000fd0000000000e */
[----:B------:R-:W-:Y:S02]  /*38c0*/  DMUL R16, R14, R10 ;  /* 0x0000000a0e107228 */ /* 0x000fe40000000000 */
[----:B------:R-:W-:-:S06]  /*38d0*/  FSETP.GEU.AND P1, PT, |R15|, 6.5827683646048100446e-37, PT ;  /* 0x036000000f00780b */ /* 0x000fcc0003f2e200 */
[----:B------:R-:W-:-:S08]  /*38e0*/  DFMA R18, -R12, R16, R14 ;  /* 0x000000100c12722b */ /* 0x000fd0000000010e */
[----:B------:R-:W-:-:S10]  /*38f0*/  DFMA R10, R10, R18, R16 ;  /* 0x000000120a0a722b */ /* 0x000fd40000000010 */
[----:B------:R-:W-:-:S05]  /*3900*/  FFMA R0, RZ, R13, R11 ;  /* 0x0000000dff007223 */ /* 0x000fca000000000b */
[----:B------:R-:W-:-:S13]  /*3910*/  FSETP.GT.AND P0, PT, |R0|, 1.469367938527859385e-39, PT ;  /* 0x001000000000780b */ /* 0x000fda0003f04200 */
[----:B------:R-:W-:Y:S05]  /*3920*/  @P0 BRA P1, `(.L_x_30) ;  /* 0x0000000000080947 */ /* 0x000fea0000800000 */
[----:B------:R-:W-:-:S07]  /*3930*/  MOV R24, 0x3950 ;  /* 0x0000395000187802 */ /* 0x000fce0000000f00 */
[----:B------:R-:W-:Y:S05]  /*3940*/  CALL.REL.NOINC `($__internal_0_$__cuda_sm20_div_rn_f64_full) ;  /* 0x0000000000d87944 */ /* 0x000fea0003c00000 */
.L_x_30:
[----:B------:R-:W-:Y:S05]  /*3950*/  BSYNC.RECONVERGENT B0 ;  /* 0x0000000000007941 */ /* 0x000fea0003800200 */
.L_x_29:
[----:B------:R-:W0:Y:S01]  /*3960*/  MUFU.RCP R0, R33 ;  /* 0x0000002100007308 */ /* 0x000e220000001000 */
[----:B------:R-:W-:Y:S01]  /*3970*/  FMUL R12, R6, R35 ;  /* 0x00000023060c7220 */ /* 0x000fe20000400000 */
[----:B------:R-:W-:Y:S06]  /*3980*/  BSSY.RECONVERGENT B0, `(.L_x_31) ;  /* 0x000000c000007945 */ /* 0x000fec0003800200 */
[----:B------:R-:W1:Y:S01]  /*3990*/  FCHK P0, R12, R33 ;  /* 0x000000210c007302 */ /* 0x000e620000000000 */
[----:B0-----:R-:W-:-:S04]  /*39a0*/  FFMA R13, -R33, R0, 1 ;  /* 0x3f800000210d7423 */ /* 0x001fc80000000100 */
[----:B------:R-:W-:-:S04]  /*39b0*/  FFMA R13, R0, R13, R0 ;  /* 0x0000000d000d7223 */ /* 0x000fc80000000000 */
[----:B------:R-:W-:-:S04]  /*39c0*/  FFMA R0, R12, R13, RZ ;  /* 0x0000000d0c007223 */ /* 0x000fc800000000ff */
[----:B------:R-:W-:-:S04]  /*39d0*/  FFMA R6, -R33, R0, R12 ;  /* 0x0000000021067223 */ /* 0x000fc8000000010c */
[----:B------:R-:W-:Y:S01]  /*39e0*/  FFMA R0, R13, R6, R0 ;  /* 0x000000060d007223 */ /* 0x000fe20000000000 */
[----:B-1----:R-:W-:Y:S06]  /*39f0*/  @!P0 BRA `(.L_x_32) ;  /* 0x0000000000108947 */ /* 0x002fec0003800000 */
[----:B------:R-:W-:Y:S02]  /*3a00*/  MOV R13, R33 ;  /* 0x00000021000d7202 */ /* 0x000fe40000000f00 */
[----:B------:R-:W-:-:S07]  /*3a10*/  MOV R14, 0x3a30 ;  /* 0x00003a30000e7802 */ /* 0x000fce0000000f00 */
[----:B------:R-:W-:Y:S05]  /*3a20*/  CALL.REL.NOINC `($__internal_1_$__cuda_sm3x_div_rn_noftz_f32_slowpath) ;  /* 0x0000000800107944 */ /* 0x000fea0003c00000 */
[----:B------:R-:W-:-:S07]  /*3a30*/  MOV R0, R16 ;  /* 0x0000001000007202 */ /* 0x000fce0000000f00 */
.L_x_32:
[----:B------:R-:W-:Y:S05]  /*3a40*/  BSYNC.RECONVERGENT B0 ;  /* 0x0000000000007941 */ /* 0x000fea0003800200 */
.L_x_31:
[----:B------:R-:W0:Y:S01]  /*3a50*/  F2F.F64.F32 R12, R0 ;  /* 0x00000000000c7310 */ /* 0x000e220000201800 */
[----:B------:R-:W-:Y:S01]  /*3a60*/  FFMA R5, R35, R5, R2 ;  /* 0x0000000523057223 */ /* 0x000fe20000000002 */
[----:B0-----:R-:W-:Y:S01]  /*3a70*/  DADD R12, -R12, R10 ;  /* 0x000000000c0c7229 */ /* 0x001fe2000000010a */
[----:B------:R-:W0:Y:S09]  /*3a80*/  LDC.64 R10, c[0x0][0x388] ;  /* 0x0000e200ff0a7b82 */ /* 0x000e320000000a00 */
[----:B------:R-:W1:Y:S02]  /*3a90*/  F2F.F32.F64 R12, R12 ;  /* 0x0000000c000c7310 */ /* 0x000e640000301000 */
[----:B-1----:R-:W-:-:S05]  /*3aa0*/  FFMA R5, R12, R7, R5 ;  /* 0x000000070c057223 */ /* 0x002fca0000000005 */
[----:B------:R1:W-:Y:S04]  /*3ab0*/  STG.E desc[UR4][R8.64], R5 ;  /* 0x0000000508007986 */ /* 0x0003e8000c101904 */
[----:B0-----:R-:W2:Y:S01]  /*3ac0*/  LDG.E R10, desc[UR4][R10.64+0x4] ;  /* 0x000004040a0a7981 */ /* 0x001ea2000c1e1900 */
[----:B------:R-:W-:Y:S01]  /*3ad0*/  LOP3.LUT P0, RZ, R3, 0x3, RZ, 0xc0, !PT ;  /* 0x0000000303ff7812 */ /* 0x000fe2000780c0ff */
[----:B--2---:R-:W-:-:S04]  /*3ae0*/  FFMA R35, R35, R4, R10 ;  /* 0x0000000423237223 */ /* 0x004fc8000000000a */
[----:B------:R-:W-:-:S05]  /*3af0*/  FFMA R35, R12, R32, R35 ;  /* 0x000000200c237223 */ /* 0x000fca0000000023 */
[----:B------:R1:W-:Y:S01]  /*3b00*/  STG.E desc[UR4][R8.64+0x4], R35 ;  /* 0x0000042308007986 */ /* 0x0003e2000c101904 */
[----:B------:R-:W-:Y:S06]  /*3b10*/  BAR.SYNC.DEFER_BLOCKING 0x0 ;  /* 0x0000000000007b1d */ /* 0x000fec0000010000 */
[----:B------:R-:W-:Y:S05]  /*3b20*/  @P0 EXIT ;  /* 0x000000000000094d */ /* 0x000fea0003800000 */
[----:B------:R-:W2:Y:S01]  /*3b30*/  LDG.E R0, desc[UR4][R8.64] ;  /* 0x0000000408007981 */ /* 0x000ea2000c1e1900 */
[----:B-1----:R-:W0:Y:S03]  /*3b40*/  LDC.64 R4, c[0x0][0x3a0] ;  /* 0x0000e800ff047b82 */ /* 0x002e260000000a00 */
[----:B------:R-:W3:Y:S04]  /*3b50*/  LDG.E R2, desc[UR4][R8.64+0x4] ;  /* 0x0000040408027981 */ /* 0x000ee8000c1e1900 */
[----:B------:R-:W4:Y:S04]  /*3b60*/  LDG.E R7, desc[UR4][R8.64+0xc] ;  /* 0x00000c0408077981 */ /* 0x000f28000c1e1900 */
[----:B------:R-:W5:Y:S04]  /*3b70*/  LDG.E R11, desc[UR4][R8.64+0x10] ;  /* 0x00001004080b7981 */ /* 0x000f68000c1e1900 */
[----:B------:R-:W5:Y:S04]  /*3b80*/  LDG.E R13, desc[UR4][R8.64+0x18] ;  /* 0x00001804080d7981 */ /* 0x000f68000c1e1900 */
[----:B------:R-:W5:Y:S04]  /*3b90*/  LDG.E R15, desc[UR4][R8.64+0x1c] ;  /* 0x00001c04080f7981 */ /* 0x000f68000c1e1900 */
[----:B------:R-:W5:Y:S04]  /*3ba0*/  LDG.E R17, desc[UR4][R8.64+0x24] ;  /* 0x0000240408117981 */ /* 0x000f68000c1e1900 */
[----:B------:R-:W5:Y:S01]  /*3bb0*/  LDG.E R19, desc[UR4][R8.64+0x28] ;  /* 0x0000280408137981 */ /* 0x000f62000c1e1900 */
[----:B------:R-:W-:-:S05]  /*3bc0*/  SHF.R.S32.HI R3, RZ, 0x2, R3 ;  /* 0x00000002ff037819 */ /* 0x000fca0000011403 */
[----:B0-----:R-:W-:-:S04]  /*3bd0*/  IMAD.WIDE R4, R3, 0x8, R4 ;  /* 0x0000000803047825 */ /* 0x001fc800078e0204 */
[----:B--2---:R-:W-:Y:S01]  /*3be0*/  FADD R0, RZ, R0 ;  /* 0x00000000ff007221 */ /* 0x004fe20000000000 */
[----:B---3--:R-:W-:-:S03]  /*3bf0*/  FADD R2, RZ, R2 ;  /* 0x00000002ff027221 */ /* 0x008fc60000000000 */
[----:B----4-:R-:W-:Y:S01]  /*3c00*/  FADD R0, R0, R7 ;  /* 0x0000000700007221 */ /* 0x010fe20000000000 */
[----:B-----5:R-:W-:-:S03]  /*3c10*/  FADD R2, R2, R11 ;  /* 0x0000000b02027221 */ /* 0x020fc60000000000 */
[----:B------:R-:W-:Y:S01]  /*3c20*/  FADD R0, R0, R13 ;  /* 0x0000000d00007221 */ /* 0x000fe20000000000 */
[----:B------:R-:W-:-:S03]  /*3c30*/  FADD R2, R2, R15 ;  /* 0x0000000f02027221 */ /* 0x000fc60000000000 */
[----:B------:R-:W-:Y:S01]  /*3c40*/  FADD R0, R0, R17 ;  /* 0x0000001100007221 */ /* 0x000fe20000000000 */
[----:B------:R-:W-:-:S03]  /*3c50*/  FADD R2, R2, R19 ;  /* 0x0000001302027221 */ /* 0x000fc60000000000 */
[----:B------:R-:W-:Y:S01]  /*3c60*/  FMUL R3, R0, 0.25 ;  /* 0x3e80000000037820 */ /* 0x000fe20000400000 */
[----:B------:R-:W-:-:S04]  /*3c70*/  FMUL R7, R2, 0.25 ;  /* 0x3e80000002077820 */ /* 0x000fc80000400000 */
[----:B------:R-:W-:Y:S04]  /*3c80*/  STG.E desc[UR4][R4.64], R3 ;  /* 0x0000000304007986 */ /* 0x000fe8000c101904 */
[----:B------:R-:W-:Y:S01]  /*3c90*/  STG.E desc[UR4][R4.64+0x4], R7 ;  /* 0x0000040704007986 */ /* 0x000fe2000c101904 */
[----:B------:R-:W-:Y:S05]  /*3ca0*/  EXIT ;  /* 0x000000000000794d */ /* 0x000fea0003800000 */
        .weak           $__internal_0_$__cuda_sm20_div_rn_f64_full
        .type           $__internal_0_$__cuda_sm20_div_rn_f64_full,@function
        .size           $__internal_0_$__cuda_sm20_div_rn_f64_full,($__internal_1_$__cuda_sm3x_div_rn_noftz_f32_slowpath - $__internal_0_$__cuda_sm20_div_rn_f64_full)
$__internal_0_$__cuda_sm20_div_rn_f64_full:
[C---:B------:R-:W-:Y:S01]  /*3cb0*/  FSETP.GEU.AND P0, PT, |R13|.reuse, 1.469367938527859385e-39, PT ;  /* 0x001000000d00780b */ /* 0x040fe20003f0e200 */
[----:B------:R-:W-:Y:S01]  /*3cc0*/  BSSY.RECONVERGENT B1, `(.L_x_33) ;  /* 0x0000056000017945 */ /* 0x000fe20003800200 */
[----:B------:R-:W-:Y:S02]  /*3cd0*/  LOP3.LUT R10, R13, 0x800fffff, RZ, 0xc0, !PT ;  /* 0x800fffff0d0a7812 */ /* 0x000fe400078ec0ff */
[----:B------:R-:W-:Y:S02]  /*3ce0*/  FSETP.GEU.AND P2, PT, |R15|, 1.469367938527859385e-39, PT ;  /* 0x001000000f00780b */ /* 0x000fe40003f4e200 */
[----:B------:R-:W-:Y:S02]  /*3cf0*/  LOP3.LUT R11, R10, 0x3ff00000, RZ, 0xfc, !PT ;  /* 0x3ff000000a0b7812 */ /* 0x000fe400078efcff */
[----:B------:R-:W-:Y:S02]  /*3d00*/  MOV R10, R12 ;  /* 0x0000000c000a7202 */ /* 0x000fe40000000f00 */
[----:B------:R-:W-:-:S02]  /*3d10*/  MOV R16, 0x1 ;  /* 0x0000000100107802 */ /* 0x000fc40000000f00 */
[----:B------:R-:W-:Y:S01]  /*3d20*/  LOP3.LUT R25, R15, 0x7ff00000, RZ, 0xc0, !PT ;  /* 0x7ff000000f197812 */ /* 0x000fe200078ec0ff */
[----:B------:R-:W-:Y:S01]  /*3d30*/  @!P0 DMUL R10, R12, 8.98846567431157953865e+307 ;  /* 0x7fe000000c0a8828 */ /* 0x000fe20000000000 */
[C---:B------:R-:W-:Y:S02]  /*3d40*/  LOP3.LUT R26, R13.reuse, 0x7ff00000, RZ, 0xc0, !PT ;  /* 0x7ff000000d1a7812 */ /* 0x040fe400078ec0ff */
[----:B------:R-:W-:Y:S02]  /*3d50*/  MOV R27, R25 ;  /* 0x00000019001b7202 */ /* 0x000fe40000000f00 */
[----:B------:R-:W-:Y:S01]  /*3d60*/  @!P2 LOP3.LUT R0, R13, 0x7ff00000, RZ, 0xc0, !PT ;  /* 0x7ff000000d00a812 */ /* 0x000fe200078ec0ff */
[----:B------:R-:W0:Y:S01]  /*3d70*/  MUFU.RCP64H R17, R11 ;  /* 0x0000000b00117308 */ /* 0x000e220000001800 */
[C---:B------:R-:W-:Y:S02]  /*3d80*/  ISETP.GE.U32.AND P1, PT, R25.reuse, R26, PT ;  /* 0x0000001a1900720c */ /* 0x040fe40003f26070 */
[----:B------:R-:W-:-:S02]  /*3d90*/  @!P2 ISETP.GE.U32.AND P3, PT, R25, R0, PT ;  /* 0x000000001900a20c */ /* 0x000fc40003f66070 */
[----:B------:R-:W-:Y:S02]  /*3da0*/  MOV R0, 0x1ca00000 ;  /* 0x1ca0000000007802 */ /* 0x000fe40000000f00 */
[----:B------:R-:W-:Y:S02]  /*3db0*/  @!P0 LOP3.LUT R26, R11, 0x7ff00000, RZ, 0xc0, !PT ;  /* 0x7ff000000b1a8812 */ /* 0x000fe400078ec0ff */
[----:B------:R-:W-:Y:S02]  /*3dc0*/  @!P2 SEL R21, R0, 0x63400000, !P3 ;  /* 0x634000000015a807 */ /* 0x000fe40005800000 */
[----:B------:R-:W-:Y:S02]  /*3dd0*/  IADD3 R29, PT, PT, R26, -0x1, RZ ;  /* 0xffffffff1a1d7810 */ /* 0x000fe40007ffe0ff */
[----:B------:R-:W-:Y:S01]  /*3de0*/  @!P2 LOP3.LUT R22, R21, 0x80000000, R15, 0xf8, !PT ;  /* 0x800000001516a812 */ /* 0x000fe200078ef80f */
[----:B0-----:R-:W-:-:S03]  /*3df0*/  DFMA R18, R16, -R10, 1 ;  /* 0x3ff000001012742b */ /* 0x001fc6000000080a */
[----:B------:R-:W-:Y:S02]  /*3e00*/  @!P2 LOP3.LUT R23, R22, 0x100000, RZ, 0xfc, !PT ;  /* 0x001000001617a812 */ /* 0x000fe400078efcff */
[----:B------:R-:W-:-:S03]  /*3e10*/  @!P2 MOV R22, RZ ;  /* 0x000000ff0016a202 */ /* 0x000fc60000000f00 */
[----:B------:R-:W-:-:S08]  /*3e20*/  DFMA R18, R18, R18, R18 ;  /* 0x000000121212722b */ /* 0x000fd00000000012 */
[----:B------:R-:W-:Y:S01]  /*3e30*/  DFMA R18, R16, R18, R16 ;  /* 0x000000121012722b */ /* 0x000fe20000000010 */
[----:B------:R-:W-:Y:S02]  /*3e40*/  SEL R17, R0, 0x63400000, !P1 ;  /* 0x6340000000117807 */ /* 0x000fe40004800000 */
[----:B------:R-:W-:Y:S02]  /*3e50*/  MOV R16, R14 ;  /* 0x0000000e00107202 */ /* 0x000fe40000000f00 */
[----:B------:R-:W-:-:S03]  /*3e60*/  LOP3.LUT R17, R17, 0x800fffff, R15, 0xf8, !PT ;  /* 0x800fffff11117812 */ /* 0x000fc600078ef80f */
[----:B------:R-:W-:-:S03]  /*3e70*/  DFMA R20, R18, -R10, 1 ;  /* 0x3ff000001214742b */ /* 0x000fc6000000080a */
[----:B------:R-:W-:-:S05]  /*3e80*/  @!P2 DFMA R16, R16, 2, -R22 ;  /* 0x400000001010a82b */ /* 0x000fca0000000816 */
[----:B------:R-:W-:-:S05]  /*3e90*/  DFMA R20, R18, R20, R18 ;  /* 0x000000141214722b */ /* 0x000fca0000000012 */
[----:B------:R-:W-:-:S03]  /*3ea0*/  @!P2 LOP3.LUT R27, R17, 0x7ff00000, RZ, 0xc0, !PT ;  /* 0x7ff00000111ba812 */ /* 0x000fc600078ec0ff */
[----:B------:R-:W-:Y:S01]  /*3eb0*/  DMUL R18, R20, R16 ;  /* 0x0000001014127228 */ /* 0x000fe20000000000 */
[----:B------:R-:W-:-:S04]  /*3ec0*/  IADD3 R28, PT, PT, R27, -0x1, RZ ;  /* 0xffffffff1b1c7810 */ /* 0x000fc80007ffe0ff */
[----:B------:R-:W-:-:S03]  /*3ed0*/  ISETP.GT.U32.AND P0, PT, R28, 0x7feffffe, PT ;  /* 0x7feffffe1c00780c */ /* 0x000fc60003f04070 */
[----:B------:R-:W-:Y:S01]  /*3ee0*/  DFMA R22, R18, -R10, R16 ;  /* 0x8000000a1216722b */ /* 0x000fe20000000010 */
[----:B------:R-:W-:-:S07]  /*3ef0*/  ISETP.GT.U32.OR P0, PT, R29, 0x7feffffe, P0 ;  /* 0x7feffffe1d00780c */ /* 0x000fce0000704470 */
[----:B------:R-:W-:-:S06]  /*3f00*/  DFMA R22, R20, R22, R18 ;  /* 0x000000161416722b */ /* 0x000fcc0000000012 */
[----:B------:R-:W-:Y:S05]  /*3f10*/  @P0 BRA `(.L_x_34) ;  /* 0x00000000006c0947 */ /* 0x000fea0003800000 */
[----:B------:R-:W-:-:S04]  /*3f20*/  LOP3.LUT R18, R13, 0x7ff00000, RZ, 0xc0, !PT ;  /* 0x7ff000000d127812 */ /* 0x000fc800078ec0ff */
[CC--:B------:R-:W-:Y:S02]  /*3f30*/  VIADDMNMX R14, R25.reuse, -R18.reuse, 0xb9600000, !PT ;  /* 0xb9600000190e7446 */ /* 0x0c0fe40007800912 */
[----:B------:R-:W-:Y:S02]  /*3f40*/  ISETP.GE.U32.AND P0, PT, R25, R18, PT ;  /* 0x000000121900720c */ /* 0x000fe40003f06070 */
[----:B------:R-:W-:Y:S02]  /*3f50*/  VIMNMX R14, PT, PT, R14, 0x46a00000, PT ;  /* 0x46a000000e0e7848 */ /* 0x000fe40003fe0100 */
[----:B------:R-:W-:-:S04]  /*3f60*/  SEL R15, R0, 0x63400000, !P0 ;  /* 0x63400000000f7807 */ /* 0x000fc80004000000 */
[----:B------:R-:W-:Y:S02]  /*3f70*/  IADD3 R0, PT, PT, -R15, R14, RZ ;  /* 0x0000000e0f007210 */ /* 0x000fe40007ffe1ff */
[----:B------:R-:W-:Y:S02]  /*3f80*/  MOV R14, RZ ;  /* 0x000000ff000e7202 */ /* 0x000fe40000000f00 */
[----:B------:R-:W-:-:S06]  /*3f90*/  IADD3 R15, PT, PT, R0, 0x7fe00000, RZ ;  /* 0x7fe00000000f7810 */ /* 0x000fcc0007ffe0ff */
[----:B------:R-:W-:-:S10]  /*3fa0*/  DMUL R18, R22, R14 ;  /* 0x0000000e16127228 */ /* 0x000fd40000000000 */
[----:B------:R-:W-:-:S13]  /*3fb0*/  FSETP.GTU.AND P0, PT, |R19|, 1.469367938527859385e-39, PT ;  /* 0x001000001300780b */ /* 0x000fda0003f0c200 */
[----:B------:R-:W-:Y:S05]  /*3fc0*/  @P0 BRA `(.L_x_35) ;  /* 0x0000000000940947 */ /* 0x000fea0003800000 */
[----:B------:R-:W-:Y:S01]  /*3fd0*/  DFMA R10, R22, -R10, R16 ;  /* 0x8000000a160a722b */ /* 0x000fe20000000010 */
[----:B------:R-:W-:-:S09]  /*3fe0*/  MOV R14, RZ ;  /* 0x000000ff000e7202 */ /* 0x000fd20000000f00 */
[C---:B------:R-:W-:Y:S02]  /*3ff0*/  FSETP.NEU.AND P0, PT, R11.reuse, RZ, PT ;  /* 0x000000ff0b00720b */ /* 0x040fe40003f0d000 */
[----:B------:R-:W-:-:S04]  /*4000*/  LOP3.LUT R13, R11, 0x80000000, R13, 0x48, !PT ;  /* 0x800000000b0d7812 */ /* 0x000fc800078e480d */
[----:B------:R-:W-:-:S07]  /*4010*/  LOP3.LUT R15, R13, R15, RZ, 0xfc, !PT ;  /* 0x0000000f0d0f7212 */ /* 0x000fce00078efcff */
[----:B------:R-:W-:Y:S05]  /*4020*/  @!P0 BRA `(.L_x_35) ;  /* 0x00000000007c8947 */ /* 0x000fea0003800000 */
[----:B------:R-:W-:Y:S01]  /*4030*/  IADD3 R11, PT, PT, -R0, RZ, RZ ;  /* 0x000000ff000b7210 */ /* 0x000fe20007ffe1ff */
[----:B------:R-:W-:Y:S01]  /*4040*/  DMUL.RP R14, R22, R14 ;  /* 0x0000000e160e7228 */ /* 0x000fe20000008000 */
[----:B------:R-:W-:-:S06]  /*4050*/  MOV R10, RZ ;  /* 0x000000ff000a7202 */ /* 0x000fcc0000000f00 */
[----:B------:R-:W-:-:S03]  /*4060*/  DFMA R10, R18, -R10, R22 ;  /* 0x8000000a120a722b */ /* 0x000fc60000000016 */
[----:B------:R-:W-:-:S03]  /*4070*/  LOP3.LUT R13, R15, R13, RZ, 0x3c, !PT ;  /* 0x0000000d0f0d7212 */ /* 0x000fc600078e3cff */
[----:B------:R-:W-:-:S04]  /*4080*/  IADD3 R10, PT, PT, -R0, -0x43300000, RZ ;  /* 0xbcd00000000a7810 */ /* 0x000fc80007ffe1ff */
[----:B------:R-:W-:-:S04]  /*4090*/  FSETP.NEU.AND P0, PT, |R11|, R10, PT ;  /* 0x0000000a0b00720b */ /* 0x000fc80003f0d200 */
[----:B------:R-:W-:Y:S02]  /*40a0*/  FSEL R18, R14, R18, !P0 ;  /* 0x000000120e127208 */ /* 0x000fe40004000000 */
[----:B------:R-:W-:Y:S01]  /*40b0*/  FSEL R19, R13, R19, !P0 ;  /* 0x000000130d137208 */ /* 0x000fe20004000000 */
[----:B------:R-:W-:Y:S06]  /*40c0*/  BRA `(.L_x_35) ;  /* 0x0000000000547947 */ /* 0x000fec0003800000 */
.L_x_34:
[----:B------:R-:W-:-:S14]  /*40d0*/  DSETP.NAN.AND P0, PT, R14, R14, PT ;  /* 0x0000000e0e00722a */ /* 0x000fdc0003f08000 */
[----:B------:R-:W-:Y:S05]  /*40e0*/  @P0 BRA `(.L_x_36) ;  /* 0x0000000000440947 */ /* 0x000fea0003800000 */
[----:B------:R-:W-:-:S14]  /*40f0*/  DSETP.NAN.AND P0, PT, R12, R12, PT ;  /* 0x0000000c0c00722a */ /* 0x000fdc0003f08000 */
[----:B------:R-:W-:Y:S05]  /*4100*/  @P0 BRA `(.L_x_37) ;  /* 0x0000000000300947 */ /* 0x000fea0003800000 */
[----:B------:R-:W-:Y:S02]  /*4110*/  ISETP.NE.AND P0, PT, R27, R26, PT ;  /* 0x0000001a1b00720c */ /* 0x000fe40003f05270 */
[----:B------:R-:W-:Y:S02]  /*4120*/  MOV R18, 0x0 ;  /* 0x0000000000127802 */ /* 0x000fe40000000f00 */
[----:B------:R-:W-:-:S09]  /*4130*/  MOV R19, 0xfff80000 ;  /* 0xfff8000000137802 */ /* 0x000fd20000000f00 */
[----:B------:R-:W-:Y:S05]  /*4140*/  @!P0 BRA `(.L_x_35) ;  /* 0x0000000000348947 */ /* 0x000fea0003800000 */
[----:B------:R-:W-:Y:S02]  /*4150*/  ISETP.NE.AND P0, PT, R27, 0x7ff00000, PT ;  /* 0x7ff000001b00780c */ /* 0x000fe40003f05270 */
[----:B------:R-:W-:Y:S02]  /*4160*/  LOP3.LUT R19, R15, 0x80000000, R13, 0x48, !PT ;  /* 0x800000000f137812 */ /* 0x000fe400078e480d */
[----:B------:R-:W-:-:S13]  /*4170*/  ISETP.EQ.OR P0, PT, R26, RZ, !P0 ;  /* 0x000000ff1a00720c */ /* 0x000fda0004702670 */
[----:B------:R-:W-:Y:S02]  /*4180*/  @P0 LOP3.LUT R0, R19, 0x7ff00000, RZ, 0xfc, !PT ;  /* 0x7ff0000013000812 */ /* 0x000fe400078efcff */
[----:B------:R-:W-:Y:S02]  /*4190*/  @!P0 MOV R18, RZ ;  /* 0x000000ff00128202 */ /* 0x000fe40000000f00 */
[----:B------:R-:W-:Y:S02]  /*41a0*/  @P0 MOV R18, RZ ;  /* 0x000000ff00120202 */ /* 0x000fe40000000f00 */
[----:B------:R-:W-:Y:S01]  /*41b0*/  @P0 MOV R19, R0 ;  /* 0x0000000000130202 */ /* 0x000fe20000000f00 */
[----:B------:R-:W-:Y:S06]  /*41c0*/  BRA `(.L_x_35) ;  /* 0x0000000000147947 */ /* 0x000fec0003800000 */
.L_x_37:
[----:B------:R-:W-:Y:S02]  /*41d0*/  LOP3.LUT R19, R13, 0x80000, RZ, 0xfc, !PT ;  /* 0x000800000d137812 */ /* 0x000fe400078efcff */
[----:B------:R-:W-:Y:S01]  /*41e0*/  MOV R18, R12 ;  /* 0x0000000c00127202 */ /* 0x000fe20000000f00 */
[----:B------:R-:W-:Y:S06]  /*41f0*/  BRA `(.L_x_35) ;  /* 0x0000000000087947 */ /* 0x000fec0003800000 */
.L_x_36:
[----:B------:R-:W-:Y:S02]  /*4200*/  LOP3.LUT R19, R15, 0x80000, RZ, 0xfc, !PT ;  /* 0x000800000f137812 */ /* 0x000fe400078efcff */
[----:B------:R-:W-:-:S07]  /*4210*/  MOV R18, R14 ;  /* 0x0000000e00127202 */ /* 0x000fce0000000f00 */
.L_x_35:
[----:B------:R-:W-:Y:S05]  /*4220*/  BSYNC.RECONVERGENT B1 ;  /* 0x0000000000017941 */ /* 0x000fea0003800200 */
.L_x_33:
[----:B------:R-:W-:Y:S01]  /*4230*/  HFMA2 R25, -RZ, RZ, 0, 0 ;  /* 0x00000000ff197431 */ /* 0x000fe200000001ff */
[----:B------:R-:W-:Y:S02]  /*4240*/  MOV R10, R18 ;  /* 0x00000012000a7202 */ /* 0x000fe40000000f00 */
[----:B------:R-:W-:Y:S01]  /*4250*/  MOV R11, R19 ;  /* 0x00000013000b7202 */ /* 0x000fe20000000f00 */
[----:B------:R-:W-:Y:S06]  /*4260*/  RET.REL.NODEC R24 `(_Z15calculate_trailP8distanceP5pointS2_S2_S2_) ;  /* 0xffffffbc18647950 */ /* 0x000fec0003c3ffff */
        .weak           $__internal_1_$__cuda_sm3x_div_rn_noftz_f32_slowpath
        .type           $__internal_1_$__cuda_sm3x_div_rn_noftz_f32_slowpath,@function
        .size           $__internal_1_$__cuda_sm3x_div_rn_noftz_f32_slowpath,($_Z15calculate_trailP8distanceP5pointS2_S2_S2_$__internal_accurate_pow - $__internal_1_$__cuda_sm3x_div_rn_noftz_f32_slowpath)
$__internal_1_$__cuda_sm3x_div_rn_noftz_f32_slowpath:
[----:B------:R-:W-:Y:S01]  /*4270*/  SHF.R.U32.HI R16, RZ, 0x17, R13 ;  /* 0x00000017ff107819 */ /* 0x000fe2000001160d */
[----:B------:R-:W-:Y:S01]  /*4280*/  BSSY.RECONVERGENT B1, `(.L_x_38) ;  /* 0x0000063000017945 */ /* 0x000fe20003800200 */
[----:B------:R-:W-:Y:S02]  /*4290*/  SHF.R.U32.HI R18, RZ, 0x17, R12 ;  /* 0x00000017ff127819 */ /* 0x000fe4000001160c */
[----:B------:R-:W-:Y:S02]  /*42a0*/  LOP3.LUT R16, R16, 0xff, RZ, 0xc0, !PT ;  /* 0x000000ff10107812 */ /* 0x000fe400078ec0ff */
[----:B------:R-:W-:Y:S02]  /*42b0*/  LOP3.LUT R21, R18, 0xff, RZ, 0xc0, !PT ;  /* 0x000000ff12157812 */ /* 0x000fe400078ec0ff */
[----:B------:R-:W-:Y:S02]  /*42c0*/  IADD3 R18, PT, PT, R16, -0x1, RZ ;  /* 0xffffffff10127810 */ /* 0x000fe40007ffe0ff */
[----:B------:R-:W-:-:S02]  /*42d0*/  IADD3 R19, PT, PT, R21, -0x1, RZ ;  /* 0xffffffff15137810 */ /* 0x000fc40007ffe0ff */
[----:B------:R-:W-:-:S04]  /*42e0*/  ISETP.GT.U32.AND P0, PT, R18, 0xfd, PT ;  /* 0x000000fd1200780c */ /* 0x000fc80003f04070 */
[----:B------:R-:W-:-:S13]  /*42f0*/  ISETP.GT.U32.OR P0, PT, R19, 0xfd, P0 ;  /* 0x000000fd1300780c */ /* 0x000fda0000704470 */
[----:B------:R-:W-:Y:S01]  /*4300*/  @!P0 MOV R18, RZ ;  /* 0x000000ff00128202 */ /* 0x000fe20000000f00 */
[----:B------:R-:W-:Y:S06]  /*4310*/  @!P0 BRA `(.L_x_39) ;  /* 0x0000000000608947 */ /* 0x000fec0003800000 */
[----:B------:R-:W-:Y:S02]  /*4320*/  FSETP.GTU.FTZ.AND P0, PT, |R12|, +INF , PT ;  /* 0x7f8000000c00780b */ /* 0x000fe40003f1c200 */
[----:B------:R-:W-:-:S04]  /*4330*/  FSETP.GTU.FTZ.AND P1, PT, |R13|, +INF , PT ;  /* 0x7f8000000d00780b */ /* 0x000fc80003f3c200 */
[----:B------:R-:W-:-:S13]  /*4340*/  PLOP3.LUT P0, PT, P0, P1, PT, 0xf8, 0x8f ;  /* 0x00000000008f781c */ /* 0x000fda0000703f70 */
[----:B------:R-:W-:Y:S05]  /*4350*/  @P0 BRA `(.L_x_40) ;  /* 0x0000000400500947 */ /* 0x000fea0003800000 */
[----:B------:R-:W-:-:S13]  /*4360*/  LOP3.LUT P0, RZ, R13, 0x7fffffff, R12, 0xc8, !PT ;  /* 0x7fffffff0dff7812 */ /* 0x000fda000780c80c */
[----:B------:R-:W-:Y:S05]  /*4370*/  @!P0 BRA `(.L_x_41) ;  /* 0x0000000400408947 */ /* 0x000fea0003800000 */
[C---:B------:R-:W-:Y:S02]  /*4380*/  FSETP.NEU.FTZ.AND P0, PT, |R12|.reuse, +INF , PT ;  /* 0x7f8000000c00780b */ /* 0x040fe40003f1d200 */
[----:B------:R-:W-:Y:S02]  /*4390*/  FSETP.NEU.FTZ.AND P2, PT, |R13|, +INF , PT ;  /* 0x7f8000000d00780b */ /* 0x000fe40003f5d200 */
[----:B------:R-:W-:-:S11]  /*43a0*/  FSETP.NEU.FTZ.AND P1, PT, |R12|, +INF , PT ;  /* 0x7f8000000c00780b */ /* 0x000fd60003f3d200 */
[----:B------:R-:W-:Y:S05]  /*43b0*/  @!P2 BRA !P0, `(.L_x_41) ;  /* 0x000000040030a947 */ /* 0x000fea0004000000 */
[----:B------:R-:W-:-:S04]  /*43c0*/  LOP3.LUT P0, RZ, R12, 0x7fffffff, RZ, 0xc0, !PT ;  /* 0x7fffffff0cff7812 */ /* 0x000fc8000780c0ff */
[----:B------:R-:W-:-:S13]  /*43d0*/  PLOP3.LUT P0, PT, P2, P0, PT, 0x2f, 0xf2 ;  /* 0x0000000000f2781c */ /* 0x000fda0001700577 */
[----:B------:R-:W-:Y:S05]  /*43e0*/  @P0 BRA `(.L_x_42) ;  /* 0x00000004001c0947 */ /* 0x000fea0003800000 */
[----:B------:R-:W-:-:S04]  /*43f0*/  LOP3.LUT P0, RZ, R13, 0x7fffffff, RZ, 0xc0, !PT ;  /* 0x7fffffff0dff7812 */ /* 0x000fc8000780c0ff */
[----:B------:R-:W-:-:S13]  /*4400*/  PLOP3.LUT P0, PT, P1, P0, PT, 0x2f, 0xf2 ;  /* 0x0000000000f2781c */ /* 0x000fda0000f00577 */
[----:B------:R-:W-:Y:S05]  /*4410*/  @P0 BRA `(.L_x_43) ;  /* 0x0000000400040947 */ /* 0x000fea0003800000 */
[----:B------:R-:W-:Y:S02]  /*4420*/  ISETP.GE.AND P0, PT, R19, RZ, PT ;  /* 0x000000ff1300720c */ /* 0x000fe40003f06270 */
[----:B------:R-:W-:-:S04]  /*4430*/  IADD3 R18, PT, PT, R16, -0x1, RZ ;  /* 0xffffffff10127810 */ /* 0x000fc80007ffe0ff */
[----:B------:R-:W-:-:S07]  /*4440*/  ISETP.GE.AND P1, PT, R18, RZ, PT ;  /* 0x000000ff1200720c */ /* 0x000fce0003f26270 */
[----:B------:R-:W-:Y:S01]  /*4450*/  @P0 MOV R18, RZ ;  /* 0x000000ff00120202 */ /* 0x000fe20000000f00 */
[----:B------:R-:W-:Y:S01]  /*4460*/  @!P0 FFMA R12, R12, 1.84467440737095516160e+19, RZ ;  /* 0x5f8000000c0c8823 */ /* 0x000fe200000000ff */
[----:B------:R-:W-:-:S04]  /*4470*/  @!P0 MOV R18, 0xffffffc0 ;  /* 0xffffffc000128802 */ /* 0x000fc80000000f00 */
[----:B------:R-:W-:Y:S01]  /*4480*/  @!P1 FFMA R13, R13, 1.84467440737095516160e+19, RZ ;  /* 0x5f8000000d0d9823 */ /* 0x000fe200000000ff */
[----:B------:R-:W-:-:S07]  /*4490*/  @!P1 IADD3 R18, PT, PT, R18, 0x40, RZ ;  /* 0x0000004012129810 */ /* 0x000fce0007ffe0ff */
.L_x_39:
[----:B------:R-:W-:Y:S01]  /*44a0*/  LEA R20, R16, 0xc0800000, 0x17 ;  /* 0xc080000010147811 */ /* 0x000fe200078eb8ff */
[----:B------:R-:W-:Y:S01]  /*44b0*/  BSSY.RECONVERGENT B2, `(.L_x_44) ;  /* 0x0000036000027945 */ /* 0x000fe20003800200 */
[----:B------:R-:W-:Y:S02]  /*44c0*/  IADD3 R21, PT, PT, R21, -0x7f, RZ ;  /* 0xffffff8115157810 */ /* 0x000fe40007ffe0ff */
[----:B------:R-:W-:-:S03]  /*44d0*/  IADD3 R22, PT, PT, -R20, R13, RZ ;  /* 0x0000000d14167210 */ /* 0x000fc60007ffe1ff */
[C---:B------:R-:W-:Y:S01]  /*44e0*/  IMAD R12, R21.reuse, -0x800000, R12 ;  /* 0xff800000150c7824 */ /* 0x040fe200078e020c */
[----:B------:R-:W0:Y:S01]  /*44f0*/  MUFU.RCP R13, R22 ;  /* 0x00000016000d7308 */ /* 0x000e220000001000 */
[----:B------:R-:W-:Y:S01]  /*4500*/  FADD.FTZ R19, -R22, -RZ ;  /* 0x800000ff16137221 */ /* 0x000fe20000010100 */
[----:B------:R-:W-:-:S04]  /*4510*/  IADD3 R21, PT, PT, R21, 0x7f, -R16 ;  /* 0x0000007f15157810 */ /* 0x000fc80007ffe810 */
[----:B------:R-:W-:Y:S01]  /*4520*/  IADD3 R21, PT, PT, R21, R18, RZ ;  /* 0x0000001215157210 */ /* 0x000fe20007ffe0ff */
[----:B0-----:R-:W-:-:S04]  /*4530*/  FFMA R20, R13, R19, 1 ;  /* 0x3f8000000d147423 */ /* 0x001fc80000000013 */
[----:B------:R-:W-:-:S04]  /*4540*/  FFMA R13, R13, R20, R13 ;  /* 0x000000140d0d7223 */ /* 0x000fc8000000000d */
[----:B------:R-:W-:-:S04]  /*4550*/  FFMA R20, R12, R13, RZ ;  /* 0x0000000d0c147223 */ /* 0x000fc800000000ff */
[----:B------:R-:W-:-:S04]  /*4560*/  FFMA R23, R19, R20, R12 ;  /* 0x0000001413177223 */ /* 0x000fc8000000000c */
[----:B------:R-:W-:-:S04]  /*4570*/  FFMA R20, R13, R23, R20 ;  /* 0x000000170d147223 */ /* 0x000fc80000000014 */
[----:B------:R-:W-:-:S04]  /*4580*/  FFMA R19, R19, R20, R12 ;  /* 0x0000001413137223 */ /* 0x000fc8000000000c */
[----:B------:R-:W-:-:S05]  /*4590*/  FFMA R12, R13, R19, R20 ;  /* 0x000000130d0c7223 */ /* 0x000fca0000000014 */
[----:B------:R-:W-:-:S04]  /*45a0*/  SHF.R.U32.HI R16, RZ, 0x17, R12 ;  /* 0x00000017ff107819 */ /* 0x000fc8000001160c */
[----:B------:R-:W-:-:S04]  /*45b0*/  LOP3.LUT R16, R16, 0xff, RZ, 0xc0, !PT ;  /* 0x000000ff10107812 */ /* 0x000fc800078ec0ff */
[----:B------:R-:W-:-:S04]  /*45c0*/  IADD3 R22, PT, PT, R16, R21, RZ ;  /* 0x0000001510167210 */ /* 0x000fc80007ffe0ff */
[----:B------:R-:W-:-:S04]  /*45d0*/  IADD3 R16, PT, PT, R22, -0x1, RZ ;  /* 0xffffffff16107810 */ /* 0x000fc80007ffe0ff */
[----:B------:R-:W-:-:S13]  /*45e0*/  ISETP.GE.U32.AND P0, PT, R16, 0xfe, PT ;  /* 0x000000fe1000780c */ /* 0x000fda0003f06070 */
[----:B------:R-:W-:Y:S05]  /*45f0*/  @!P0 BRA `(.L_x_45) ;  /* 0x0000000000808947 */ /* 0x000fea0003800000 */
[----:B------:R-:W-:-:S13]  /*4600*/  ISETP.GT.AND P0, PT, R22, 0xfe, PT ;  /* 0x000000fe1600780c */ /* 0x000fda0003f04270 */
[----:B------:R-:W-:Y:S05]  /*4610*/  @P0 BRA `(.L_x_46) ;  /* 0x00000000006c0947 */ /* 0x000fea0003800000 */
[----:B------:R-:W-:-:S13]  /*4620*/  ISETP.GE.AND P0, PT, R22, 0x1, PT ;  /* 0x000000011600780c */ /* 0x000fda0003f06270 */
[----:B------:R-:W-:Y:S05]  /*4630*/  @P0 BRA `(.L_x_47) ;  /* 0x0000000000740947 */ /* 0x000fea0003800000 */
[----:B------:R-:W-:Y:S02]  /*4640*/  ISETP.GE.AND P0, PT, R22, -0x18, PT ;  /* 0xffffffe81600780c */ /* 0x000fe40003f06270 */
[----:B------:R-:W-:-:S11]  /*4650*/  LOP3.LUT R12, R12, 0x80000000, RZ, 0xc0, !PT ;  /* 0x800000000c0c7812 */ /* 0x000fd600078ec0ff */
[----:B------:R-:W-:Y:S05]  /*4660*/  @!P0 BRA `(.L_x_47) ;  /* 0x0000000000688947 */ /* 0x000fea0003800000 */
[CCC-:B------:R-:W-:Y:S01]  /*4670*/  FFMA.RZ R16, R13.reuse, R19.reuse, R20.reuse ;  /* 0x000000130d107223 */ /* 0x1c0fe2000000c014 */
[C---:B------:R-:W-:Y:S02]  /*4680*/  ISETP.NE.AND P2, PT, R22.reuse, RZ, PT ;  /* 0x000000ff1600720c */ /* 0x040fe40003f45270 */
[----:B------:R-:W-:Y:S02]  /*4690*/  ISETP.NE.AND P1, PT, R22, RZ, PT ;  /* 0x000000ff1600720c */ /* 0x000fe40003f25270 */
[----:B------:R-:W-:Y:S01]  /*46a0*/  LOP3.LUT R18, R16, 0x7fffff, RZ, 0xc0, !PT ;  /* 0x007fffff10127812 */ /* 0x000fe200078ec0ff */
[CCC-:B------:R-:W-:Y:S01]  /*46b0*/  FFMA.RP R16, R13.reuse, R19.reuse, R20.reuse ;  /* 0x000000130d107223 */ /* 0x1c0fe20000008014 */
[----:B------:R-:W-:Y:S01]  /*46c0*/  FFMA.RM R13, R13, R19, R20 ;  /* 0x000000130d0d7223 */ /* 0x000fe20000004014 */
[----:B------:R-:W-:Y:S02]  /*46d0*/  IADD3 R19, PT, PT, R22, 0x20, RZ ;  /* 0x0000002016137810 */ /* 0x000fe40007ffe0ff */
[----:B------:R-:W-:-:S02]  /*46e0*/  LOP3.LUT R18, R18, 0x800000, RZ, 0xfc, !PT ;  /* 0x0080000012127812 */ /* 0x000fc400078efcff */
[----:B------:R-:W-:Y:S02]  /*46f0*/  IADD3 R20, PT, PT, -R22, RZ, RZ ;  /* 0x000000ff16147210 */ /* 0x000fe40007ffe1ff */
[----:B------:R-:W-:Y:S02]  /*4700*/  SHF.L.U32 R19, R18, R19, RZ ;  /* 0x0000001312137219 */ /* 0x000fe400000006ff */
[----:B------:R-:W-:Y:S02]  /*4710*/  FSETP.NEU.FTZ.AND P0, PT, R16, R13, PT ;  /* 0x0000000d1000720b */ /* 0x000fe40003f1d000 */
[----:B------:R-:W-:Y:S02]  /*4720*/  SEL R13, R20, RZ, P2 ;  /* 0x000000ff140d7207 */ /* 0x000fe40001000000 */
[----:B------:R-:W-:Y:S02]  /*4730*/  ISETP.NE.AND P1, PT, R19, RZ, P1 ;  /* 0x000000ff1300720c */ /* 0x000fe40000f25270 */
[----:B------:R-:W-:-:S02]  /*4740*/  SHF.R.U32.HI R13, RZ, R13, R18 ;  /* 0x0000000dff0d7219 */ /* 0x000fc40000011612 */
[----:B------:R-:W-:Y:S02]  /*4750*/  PLOP3.LUT P0, PT, P0, P1, PT, 0xf8, 0x8f ;  /* 0x00000000008f781c */ /* 0x000fe40000703f70 */
[----:B------:R-:W-:Y:S02]  /*4760*/  SHF.R.U32.HI R19, RZ, 0x1, R13 ;  /* 0x00000001ff137819 */ /* 0x000fe4000001160d */
[----:B------:R-:W-:-:S04]  /*4770*/  SEL R16, RZ, 0x1, !P0 ;  /* 0x00000001ff107807 */ /* 0x000fc80004000000 */
[----:B------:R-:W-:-:S04]  /*4780*/  LOP3.LUT R16, R16, 0x1, R19, 0xf8, !PT ;  /* 0x0000000110107812 */ /* 0x000fc800078ef813 */
[----:B------:R-:W-:-:S04]  /*4790*/  LOP3.LUT R16, R16, R13, RZ, 0xc0, !PT ;  /* 0x0000000d10107212 */ /* 0x000fc800078ec0ff */
[----:B------:R-:W-:-:S04]  /*47a0*/  IADD3 R19, PT, PT, R19, R16, RZ ;  /* 0x0000001013137210 */ /* 0x000fc80007ffe0ff */
[----:B------:R-:W-:Y:S01]  /*47b0*/  LOP3.LUT R12, R19, R12, RZ, 0xfc, !PT ;  /* 0x0000000c130c7212 */ /* 0x000fe200078efcff */
[----:B------:R-:W-:Y:S06]  /*47c0*/  BRA `(.L_x_47) ;  /* 0x0000000000107947 */ /* 0x000fec0003800000 */
.L_x_46:
[----:B------:R-:W-:-:S04]  /*47d0*/  LOP3.LUT R12, R12, 0x80000000, RZ, 0xc0, !PT ;  /* 0x800000000c0c7812 */ /* 0x000fc800078ec0ff */
[----:B------:R-:W-:Y:S01]  /*47e0*/  LOP3.LUT R12, R12, 0x7f800000, RZ, 0xfc, !PT ;  /* 0x7f8000000c0c7812 */ /* 0x000fe200078efcff */
[----:B------:R-:W-:Y:S06]  /*47f0*/  BRA `(.L_x_47) ;  /* 0x0000000000047947 */ /* 0x000fec0003800000 */
.L_x_45:
[----:B------:R-:W-:-:S07]  /*4800*/  LEA R12, R21, R12, 0x17 ;  /* 0x0000000c150c7211 */ /* 0x000fce00078eb8ff */
.L_x_47:
[----:B------:R-:W-:Y:S05]  /*4810*/  BSYNC.RECONVERGENT B2 ;  /* 0x0000000000027941 */ /* 0x000fea0003800200 */
.L_x_44:
[----:B------:R-:W-:Y:S05]  /*4820*/  BRA `(.L_x_48) ;  /* 0x0000000000207947 */ /* 0x000fea0003800000 */
.L_x_43:
[----:B------:R-:W-:-:S04]  /*4830*/  LOP3.LUT R12, R13, 0x80000000, R12, 0x48, !PT ;  /* 0x800000000d0c7812 */ /* 0x000fc800078e480c */
[----:B------:R-:W-:Y:S01]  /*4840*/  LOP3.LUT R12, R12, 0x7f800000, RZ, 0xfc, !PT ;  /* 0x7f8000000c0c7812 */ /* 0x000fe200078efcff */
[----:B------:R-:W-:Y:S06]  /*4850*/  BRA `(.L_x_48) ;  /* 0x0000000000147947 */ /* 0x000fec0003800000 */
.L_x_42:
[----:B------:R-:W-:Y:S01]  /*4860*/  LOP3.LUT R12, R13, 0x80000000, R12, 0x48, !PT ;  /* 0x800000000d0c7812 */ /* 0x000fe200078e480c */
[----:B------:R-:W-:Y:S06]  /*4870*/  BRA `(.L_x_48) ;  /* 0x00000000000c7947 */ /* 0x000fec0003800000 */
.L_x_41:
[----:B------:R-:W0:Y:S01]  /*4880*/  MUFU.RSQ R12, -QNAN ;  /* 0xffc00000000c7908 */ /* 0x000e220000001400 */
[----:B------:R-:W-:Y:S05]  /*4890*/  BRA `(.L_x_48) ;  /* 0x0000000000047947 */ /* 0x000fea0003800000 */
.L_x_40:
[----:B------:R-:W-:-:S07]  /*48a0*/  FADD.FTZ R12, R12, R13 ;  /* 0x0000000d0c0c7221 */ /* 0x000fce0000010000 */
.L_x_48:
[----:B------:R-:W-:Y:S05]  /*48b0*/  BSYNC.RECONVERGENT B1 ;  /* 0x0000000000017941 */ /* 0x000fea0003800200 */
.L_x_38:
[----:B------:R-:W-:Y:S01]  /*48c0*/  HFMA2 R13, -RZ, RZ, 0, 0 ;  /* 0x00000000ff0d7431 */ /* 0x000fe200000001ff */
[----:B0-----:R-:W-:Y:S02]  /*48d0*/  MOV R16, R12 ;  /* 0x0000000c00107202 */ /* 0x001fe40000000f00 */
[----:B------:R-:W-:-:S04]  /*48e0*/  MOV R12, R14 ;  /* 0x0000000e000c7202 */ /* 0x000fc80000000f00 */
[----:B------:R-:W-:Y:S05]  /*48f0*/  RET.REL.NODEC R12 `(_Z15calculate_trailP8distanceP5pointS2_S2_S2_) ;  /* 0xffffffb40cc07950 */ /* 0x000fea0003c3ffff */
        .type           $_Z15calculate_trailP8distanceP5pointS2_S2_S2_$__internal_accurate_pow,@function
        .size           $_Z15calculate_trailP8distanceP5pointS2_S2_S2_$__internal_accurate_pow,(.L_x_53 - $_Z15calculate_trailP8distanceP5pointS2_S2_S2_$__internal_accurate_pow)
$_Z15calculate_trailP8distanceP5pointS2_S2_S2_$__internal_accurate_pow:
[----:B------:R-:W-:Y:S01]  /*4900*/  DADD R12, -RZ, |R10| ;  /* 0x00000000ff0c7229 */ /* 0x000fe2000000050a */
[----:B------:R-:W-:Y:S01]  /*4910*/  MOV R22, RZ ;  /* 0x000000ff00167202 */ /* 0x000fe20000000f00 */
[----:B------:R-:W-:Y:S01]  /*4920*/  HFMA2 R21, -RZ, RZ, 1.703125, -23840 ;  /* 0x3ed0f5d2ff157431 */ /* 0x000fe200000001ff */
[----:B------:R-:W-:Y:S01]  /*4930*/  MOV R20, 0x41ad3b5a ;  /* 0x41ad3b5a00147802 */ /* 0x000fe20000000f00 */
[----:B------:R-:W-:Y:S01]  /*4940*/  UMOV UR6, 0x7d2cafe2 ;  /* 0x7d2cafe200067882 */ /* 0x000fe20000000000 */
[----:B------:R-:W-:Y:S01]  /*4950*/  UMOV UR7, 0x3eb0f5ff ;  /* 0x3eb0f5ff00077882 */ /* 0x000fe20000000000 */
[----:B------:R-:W-:Y:S01]  /*4960*/  UMOV UR8, 0x3b39803f ;  /* 0x3b39803f00087882 */ /* 0x000fe20000000000 */
[----:B------:R-:W-:-:S03]  /*4970*/  UMOV UR9, 0x3c7abc9e ;  /* 0x3c7abc9e00097882 */ /* 0x000fc60000000000 */
[----:B------:R-:W-:Y:S02]  /*4980*/  ISETP.GT.U32.AND P0, PT, R13, 0xfffff, PT ;  /* 0x000fffff0d00780c */ /* 0x000fe40003f04070 */
[----:B------:R-:W-:-:S11]  /*4990*/  MOV R16, R13 ;  /* 0x0000000d00107202 */ /* 0x000fd60000000f00 */
[----:B------:R-:W-:-:S10]  /*49a0*/  @!P0 DMUL R14, R12, 1.80143985094819840000e+16 ;  /* 0x435000000c0e8828 */ /* 0x000fd40000000000 */
[----:B------:R-:W-:Y:S02]  /*49b0*/  @!P0 MOV R16, R15 ;  /* 0x0000000f00108202 */ /* 0x000fe40000000f00 */
[----:B------:R-:W-:Y:S02]  /*49c0*/  @!P0 MOV R12, R14 ;  /* 0x0000000e000c8202 */ /* 0x000fe40000000f00 */
[----:B------:R-:W-:Y:S02]  /*49d0*/  LOP3.LUT R16, R16, 0x800fffff, RZ, 0xc0, !PT ;  /* 0x800fffff10107812 */ /* 0x000fe400078ec0ff */
[----:B------:R-:W-:Y:S02]  /*49e0*/  MOV R18, R12 ;  /* 0x0000000c00127202 */ /* 0x000fe40000000f00 */
[----:B------:R-:W-:Y:S02]  /*49f0*/  LOP3.LUT R19, R16, 0x3ff00000, RZ, 0xfc, !PT ;  /* 0x3ff0000010137812 */ /* 0x000fe400078efcff */
[----:B------:R-:W-:-:S02]  /*4a00*/  SHF.R.U32.HI R12, RZ, 0x14, R13 ;  /* 0x00000014ff0c7819 */ /* 0x000fc4000001160d */
[----:B------:R-:W-:Y:S02]  /*4a10*/  ISETP.GE.U32.AND P1, PT, R19, 0x3ff6a09f, PT ;  /* 0x3ff6a09f1300780c */ /* 0x000fe40003f26070 */
[----:B------:R-:W-:Y:S01]  /*4a20*/  @!P0 LEA.HI R12, R15, 0xffffffca, RZ, 0xc ;  /* 0xffffffca0f0c8811 */ /* 0x000fe200078f60ff */
[----:B------:R-:W-:-:S03]  /*4a30*/  HFMA2 R15, -RZ, RZ, 3.59375, 0 ;  /* 0x43300000ff0f7431 */ /* 0x000fc600000001ff */
[----:B------:R-:W-:-:S07]  /*4a40*/  IADD3 R14, PT, PT, R12, -0x3ff, RZ ;  /* 0xfffffc010c0e7810 */ /* 0x000fce0007ffe0ff */
[----:B------:R-:W-:Y:S02]  /*4a50*/  @P1 IADD3 R17, PT, PT, R19, -0x100000, RZ ;  /* 0xfff0000013111810 */ /* 0x000fe40007ffe0ff */
[----:B------:R-:W-:Y:S02]  /*4a60*/  @P1 IADD3 R14, PT, PT, R12, -0x3fe, RZ ;  /* 0xfffffc020c0e1810 */ /* 0x000fe40007ffe0ff */
[----:B------:R-:W-:Y:S02]  /*4a70*/  @P1 MOV R19, R17 ;  /* 0x0000001100131202 */ /* 0x000fe40000000f00 */
[----:B------:R-:W-:-:S04]  /*4a80*/  LOP3.LUT R14, R14, 0x80000000, RZ, 0x3c, !PT ;  /* 0x800000000e0e7812 */ /* 0x000fc800078e3cff */
[C---:B------:R-:W-:Y:S02]  /*4a90*/  DADD R24, R18.reuse, 1 ;  /* 0x3ff0000012187429 */ /* 0x040fe40000000000 */
[----:B------:R-:W-:-:S04]  /*4aa0*/  DADD R18, R18, -1 ;  /* 0xbff0000012127429 */ /* 0x000fc80000000000 */
[----:B------:R-:W0:Y:S02]  /*4ab0*/  MUFU.RCP64H R23, R25 ;  /* 0x0000001900177308 */ /* 0x000e240000001800 */
[----:B0-----:R-:W-:-:S08]  /*4ac0*/  DFMA R16, -R24, R22, 1 ;  /* 0x3ff000001810742b */ /* 0x001fd00000000116 */
[----:B------:R-:W-:-:S08]  /*4ad0*/  DFMA R16, R16, R16, R16 ;  /* 0x000000101010722b */ /* 0x000fd00000000010 */
[----:B------:R-:W-:-:S08]  /*4ae0*/  DFMA R22, R22, R16, R22 ;  /* 0x000000101616722b */ /* 0x000fd00000000016 */
[----:B------:R-:W-:-:S08]  /*4af0*/  DMUL R16, R18, R22 ;  /* 0x0000001612107228 */ /* 0x000fd00000000000 */
[----:B------:R-:W-:-:S08]  /*4b00*/  DFMA R16, R18, R22, R16 ;  /* 0x000000161210722b */ /* 0x000fd00000000010 */
[----:B------:R-:W-:-:S08]  /*4b10*/  DMUL R26, R16, R16 ;  /* 0x00000010101a7228 */ /* 0x000fd00000000000 */
[----:B------:R-:W-:Y:S01]  /*4b20*/  DFMA R20, R26, UR6, R20 ;  /* 0x000000061a147c2b */ /* 0x000fe20008000014 */
[----:B------:R-:W-:Y:S01]  /*4b30*/  UMOV UR6, 0x75488a3f ;  /* 0x75488a3f00067882 */ /* 0x000fe20000000000 */
[----:B------:R-:W-:-:S06]  /*4b40*/  UMOV UR7, 0x3ef3b20a ;  /* 0x3ef3b20a00077882 */ /* 0x000fcc0000000000 */
[----:B------:R-:W-:Y:S01]  /*4b50*/  DFMA R24, R26, R20, UR6 ;  /* 0x000000061a187e2b */ /* 0x000fe20008000014 */
[----:B------:R-:W-:Y:S01]  /*4b60*/  UMOV UR6, 0xe4faecd5 ;  /* 0xe4faecd500067882 */ /* 0x000fe20000000000 */
[----:B------:R-:W-:Y:S01]  /*4b70*/  UMOV UR7, 0x3f1745cd ;  /* 0x3f1745cd00077882 */ /* 0x000fe20000000000 */
[----:B------:R-:W-:-:S05]  /*4b80*/  DADD R20, R18, -R16 ;  /* 0x0000000012147229 */ /* 0x000fca0000000810 */
[----:B------:R-:W-:Y:S01]  /*4b90*/  DFMA R24, R26, R24, UR6 ;  /* 0x000000061a187e2b */ /* 0x000fe20008000018 */
[----:B------:R-:W-:Y:S01]  /*4ba0*/  UMOV UR6, 0x258a578b ;  /* 0x258a578b00067882 */ /* 0x000fe20000000000 */
[----:B------:R-:W-:Y:S01]  /*4bb0*/  UMOV UR7, 0x3f3c71c7 ;  /* 0x3f3c71c700077882 */ /* 0x000fe20000000000 */
[----:B------:R-:W-:-:S05]  /*4bc0*/  DADD R20, R20, R20 ;  /* 0x0000000014147229 */ /* 0x000fca0000000014 */
[----:B------:R-:W-:Y:S01]  /*4bd0*/  DFMA R24, R26, R24, UR6 ;  /* 0x000000061a187e2b */ /* 0x000fe20008000018 */
[----:B------:R-:W-:Y:S01]  /*4be0*/  UMOV UR6, 0x9242b910 ;  /* 0x9242b91000067882 */ /* 0x000fe20000000000 */
[----:B------:R-:W-:Y:S01]  /*4bf0*/  UMOV UR7, 0x3f624924 ;  /* 0x3f62492400077882 */ /* 0x000fe20000000000 */
[----:B------:R-:W-:-:S05]  /*4c00*/  DFMA R20, R18, -R16, R20 ;  /* 0x800000101214722b */ /* 0x000fca0000000014 */
[----:B------:R-:W-:Y:S01]  /*4c10*/  DFMA R24, R26, R24, UR6 ;  /* 0x000000061a187e2b */ /* 0x000fe20008000018 */
[----:B------:R-:W-:Y:S01]  /*4c20*/  UMOV UR6, 0x99999dfb ;  /* 0x99999dfb00067882 */ /* 0x000fe20000000000 */
[----:B------:R-:W-:Y:S01]  /*4c30*/  UMOV UR7, 0x3f899999 ;  /* 0x3f89999900077882 */ /* 0x000fe20000000000 */
[----:B------:R-:W-:Y:S02]  /*4c40*/  DMUL R20, R22, R20 ;  /* 0x0000001416147228 */ /* 0x000fe40000000000 */
[----:B------:R-:W-:-:S03]  /*4c50*/  DMUL R22, R16, R16 ;  /* 0x0000001010167228 */ /* 0x000fc60000000000 */
[----:B------:R-:W-:Y:S01]  /*4c60*/  DFMA R24, R26, R24, UR6 ;  /* 0x000000061a187e2b */ /* 0x000fe20008000018 */
[----:B------:R-:W-:Y:S01]  /*4c70*/  UMOV UR6, 0x55555555 ;  /* 0x5555555500067882 */ /* 0x000fe20000000000 */
[----:B------:R-:W-:-:S06]  /*4c80*/  UMOV UR7, 0x3fb55555 ;  /* 0x3fb5555500077882 */ /* 0x000fcc0000000000 */
[----:B------:R-:W-:-:S08]  /*4c90*/  DFMA R18, R26, R24, UR6 ;  /* 0x000000061a127e2b */ /* 0x000fd00008000018 */
[----:B------:R-:W-:Y:S01]  /*4ca0*/  DADD R28, -R18, UR6 ;  /* 0x00000006121c7e29 */ /* 0x000fe20008000100 */
[----:B------:R-:W-:Y:S01]  /*4cb0*/  UMOV UR6, 0xb9e7b0 ;  /* 0x00b9e7b000067882 */ /* 0x000fe20000000000 */
[----:B------:R-:W-:-:S06]  /*4cc0*/  UMOV UR7, 0x3c46a4cb ;  /* 0x3c46a4cb00077882 */ /* 0x000fcc0000000000 */
[----:B------:R-:W-:Y:S02]  /*4cd0*/  DFMA R28, R26, R24, R28 ;  /* 0x000000181a1c722b */ /* 0x000fe4000000001c */
[----:B------:R-:W-:Y:S01]  /*4ce0*/  DFMA R26, R16, R16, -R22 ;  /* 0x00000010101a722b */ /* 0x000fe20000000816 */
[----:B------:R-:W-:Y:S02]  /*4cf0*/  IADD3 R25, PT, PT, R21, 0x100000, RZ ;  /* 0x0010000015197810 */ /* 0x000fe40007ffe0ff */
[----:B------:R-:W-:-:S03]  /*4d00*/  MOV R24, R20 ;  /* 0x0000001400187202 */ /* 0x000fc60000000f00 */
[----:B------:R-:W-:Y:S01]  /*4d10*/  DADD R28, R28, -UR6 ;  /* 0x800000061c1c7e29 */ /* 0x000fe20008000000 */
[----:B------:R-:W-:Y:S01]  /*4d20*/  UMOV UR6, 0x80000000 ;  /* 0x8000000000067882 */ /* 0x000fe20000000000 */
[----:B------:R-:W-:Y:S01]  /*4d30*/  UMOV UR7, 0x43300000 ;  /* 0x4330000000077882 */ /* 0x000fe20000000000 */
[C---:B------:R-:W-:Y:S02]  /*4d40*/  DFMA R24, R16.reuse, R24, R26 ;  /* 0x000000181018722b */ /* 0x040fe4000000001a */
[----:B------:R-:W-:Y:S02]  /*4d50*/  DMUL R26, R16, R22 ;  /* 0x00000016101a7228 */ /* 0x000fe40000000000 */
[----:B------:R-:W-:Y:S01]  /*4d60*/  DADD R14, R14, -UR6 ;  /* 0x800000060e0e7e29 */ /* 0x000fe20008000000 */
[----:B------:R-:W-:Y:S01]  /*4d70*/  UMOV UR6, 0xfefa39ef ;  /* 0xfefa39ef00067882 */ /* 0x000fe20000000000 */
[----:B------:R-:W-:-:S04]  /*4d80*/  UMOV UR7, 0x3fe62e42 ;  /* 0x3fe62e4200077882 */ /* 0x000fc80000000000 */
[----:B------:R-:W-:-:S08]  /*4d90*/  DFMA R30, R16, R22, -R26 ;  /* 0x00000016101e722b */ /* 0x000fd0000000081a */
[----:B------:R-:W-:Y:S02]  /*4da0*/  DFMA R30, R20, R22, R30 ;  /* 0x00000016141e722b */ /* 0x000fe4000000001e */
[----:B------:R-:W-:-:S06]  /*4db0*/  DADD R22, R18, R28 ;  /* 0x0000000012167229 */ /* 0x000fcc000000001c */
[----:B------:R-:W-:Y:S02]  /*4dc0*/  DFMA R24, R16, R24, R30 ;  /* 0x000000181018722b */ /* 0x000fe4000000001e */
[----:B------:R-:W-:Y:S02]  /*4dd0*/  DADD R30, R18, -R22 ;  /* 0x00000000121e7229 */ /* 0x000fe40000000816 */
[----:B------:R-:W-:-:S06]  /*4de0*/  DMUL R18, R22, R26 ;  /* 0x0000001a16127228 */ /* 0x000fcc0000000000 */
[----:B------:R-:W-:Y:S02]  /*4df0*/  DADD R30, R28, R30 ;  /* 0x000000001c1e7229 */ /* 0x000fe4000000001e */
[----:B------:R-:W-:-:S08]  /*4e00*/  DFMA R28, R22, R26, -R18 ;  /* 0x0000001a161c722b */ /* 0x000fd00000000812 */
[----:B------:R-:W-:-:S08]  /*4e10*/  DFMA R24, R22, R24, R28 ;  /* 0x000000181618722b */ /* 0x000fd0000000001c */
[----:B------:R-:W-:-:S08]  /*4e20*/  DFMA R30, R30, R26, R24 ;  /* 0x0000001a1e1e722b */ /* 0x000fd00000000018 */
[----:B------:R-:W-:-:S08]  /*4e30*/  DADD R24, R18, R30 ;  /* 0x0000000012187229 */ /* 0x000fd0000000001e */
[--C-:B------:R-:W-:Y:S02]  /*4e40*/  DADD R22, R16, R24.reuse ;  /* 0x0000000010167229 */ /* 0x100fe40000000018 */
[----:B------:R-:W-:-:S06]  /*4e50*/  DADD R18, R18, -R24 ;  /* 0x0000000012127229 */ /* 0x000fcc0000000818 */
[----:B------:R-:W-:Y:S02]  /*4e60*/  DADD R16, R16, -R22 ;  /* 0x0000000010107229 */ /* 0x000fe40000000816 */
[----:B------:R-:W-:-:S06]  /*4e70*/  DADD R18, R30, R18 ;  /* 0x000000001e127229 */ /* 0x000fcc0000000012 */
[----:B------:R-:W-:-:S08]  /*4e80*/  DADD R16, R24, R16 ;  /* 0x0000000018107229 */ /* 0x000fd00000000010 */
[----:B------:R-:W-:-:S08]  /*4e90*/  DADD R16, R18, R16 ;  /* 0x0000000012107229 */ /* 0x000fd00000000010 */
[----:B------:R-:W-:-:S08]  /*4ea0*/  DADD R20, R20, R16 ;  /* 0x0000000014147229 */ /* 0x000fd00000000010 */
[----:B------:R-:W-:-:S08]  /*4eb0*/  DADD R16, R22, R20 ;  /* 0x0000000016107229 */ /* 0x000fd00000000014 */
[--C-:B------:R-:W-:Y:S02]  /*4ec0*/  DFMA R12, R14, UR6, R16.reuse ;  /* 0x000000060e0c7c2b */ /* 0x100fe40008000010 */
[----:B------:R-:W-:-:S06]  /*4ed0*/  DADD R22, R22, -R16 ;  /* 0x0000000016167229 */ /* 0x000fcc0000000810 */
[----:B------:R-:W-:Y:S02]  /*4ee0*/  DFMA R18, R14, -UR6, R12 ;  /* 0x800000060e127c2b */ /* 0x000fe4000800000c */
[----:B------:R-:W-:-:S06]  /*4ef0*/  DADD R22, R20, R22 ;  /* 0x0000000014167229 */ /* 0x000fcc0000000016 */
[----:B------:R-:W-:-:S08]  /*4f00*/  DADD R18, -R16, R18 ;  /* 0x0000000010127229 */ /* 0x000fd00000000112 */
[----:B------:R-:W-:-:S08]  /*4f10*/  DADD R18, R22, -R18 ;  /* 0x0000000016127229 */ /* 0x000fd00000000812 */
[----:B------:R-:W-:-:S08]  /*4f20*/  DFMA R18, R14, UR8, R18 ;  /* 0x000000080e127c2b */ /* 0x000fd00008000012 */
[----:B------:R-:W-:-:S08]  /*4f30*/  DADD R14, R12, R18 ;  /* 0x000000000c0e7229 */ /* 0x000fd00000000012 */
[----:B------:R-:W-:Y:S02]  /*4f40*/  DADD R12, R12, -R14 ;  /* 0x000000000c0c7229 */ /* 0x000fe4000000080e */
[----:B------:R-:W-:-:S06]  /*4f50*/  DMUL R22, R14, 2 ;  /* 0x400000000e167828 */ /* 0x000fcc0000000000 */
[----:B------:R-:W-:Y:S02]  /*4f60*/  DADD R12, R18, R12 ;  /* 0x00000000120c7229 */ /* 0x000fe4000000000c */
[----:B------:R-:W-:-:S08]  /*4f70*/  DFMA R16, R14, 2, -R22 ;  /* 0x400000000e10782b */ /* 0x000fd00000000816 */
[----:B------:R-:W-:Y:S01]  /*4f80*/  DFMA R16, R12, 2, R16 ;  /* 0x400000000c10782b */ /* 0x000fe20000000010 */
[----:B------:R-:W-:Y:S01]  /*4f90*/  HFMA2 R13, -RZ, RZ, 1.9912109375, 0.00128841400146484375 ;  /* 0x3ff71547ff0d7431 */ /* 0x000fe200000001ff */
[----:B------:R-:W-:-:S06]  /*4fa0*/  MOV R12, 0x652b82fe ;  /* 0x652b82fe000c7802 */ /* 0x000fcc0000000f00 */
[----:B------:R-:W-:-:S08]  /*4fb0*/  DADD R14, R22, R16 ;  /* 0x00000000160e7229 */ /* 0x000fd00000000010 */
[----:B------:R-:W-:Y:S02]  /*4fc0*/  DFMA R12, R14, R12, 6.75539944105574400000e+15 ;  /* 0x433800000e0c742b */ /* 0x000fe4000000000c */
[----:B------:R-:W-:-:S06]  /*4fd0*/  FSETP.GEU.AND P0, PT, |R15|, 4.1917929649353027344, PT ;  /* 0x4086232b0f00780b */ /* 0x000fcc0003f0e200 */
[----:B------:R-:W-:-:S08]  /*4fe0*/  DADD R20, R12, -6.75539944105574400000e+15 ;  /* 0xc33800000c147429 */ /* 0x000fd00000000000 */
[----:B------:R-:W-:Y:S01]  /*4ff0*/  DFMA R18, R20, -UR6, R14 ;  /* 0x8000000614127c2b */ /* 0x000fe2000800000e */
[----:B------:R-:W-:Y:S01]  /*5000*/  UMOV UR6, 0x3b39803f ;  /* 0x3b39803f00067882 */ /* 0x000fe20000000000 */
[----:B------:R-:W-:-:S06]  /*5010*/  UMOV UR7, 0x3c7abc9e ;  /* 0x3c7abc9e00077882 */ /* 0x000fcc0000000000 */
[----:B------:R-:W-:Y:S01]  /*5020*/  DFMA R18, R20, -UR6, R18 ;  /* 0x8000000614127c2b */ /* 0x000fe20008000012 */
[----:B------:R-:W-:Y:S01]  /*5030*/  UMOV UR6, 0x69ce2bdf ;  /* 0x69ce2bdf00067882 */ /* 0x000fe20000000000 */
[----:B------:R-:W-:Y:S01]  /*5040*/  HFMA2 R21, -RZ, RZ, 1.642578125, -0.00021207332611083984375 ;  /* 0x3e928af3ff157431 */ /* 0x000fe200000001ff */
[----:B------:R-:W-:Y:S01]  /*5050*/  MOV R20, 0xfca213ea ;  /* 0xfca213ea00147802 */ /* 0x000fe20000000f00 */
[----:B------:R-:W-:-:S05]  /*5060*/  UMOV UR7, 0x3e5ade15 ;  /* 0x3e5ade1500077882 */ /* 0x000fca0000000000 */
[----:B------:R-:W-:Y:S01]  /*5070*/  DFMA R20, R18, UR6, R20 ;  /* 0x0000000612147c2b */ /* 0x000fe20008000014 */
[----:B------:R-:W-:Y:S01]  /*5080*/  UMOV UR6, 0x62401315 ;  /* 0x6240131500067882 */ /* 0x000fe20000000000 */
[----:B------:R-:W-:-:S06]  /*5090*/  UMOV UR7, 0x3ec71dee ;  /* 0x3ec71dee00077882 */ /* 0x000fcc0000000000 */
[----:B------:R-:W-:Y:S01]  /*50a0*/  DFMA R20, R18, R20, UR6 ;  /* 0x0000000612147e2b */ /* 0x000fe20008000014 */
        /* <DEDUP_REMOVED lines=20> */
[----:B------:R-:W-:-:S08]  /*51f0*/  DFMA R20, R18, R20, UR6 ;  /* 0x0000000612147e2b */ /* 0x000fd00008000014 */
[----:B------:R-:W-:-:S08]  /*5200*/  DFMA R20, R18, R20, 1 ;  /* 0x3ff000001214742b */ /* 0x000fd00000000014 */
[----:B------:R-:W-:Y:S02]  /*5210*/  DFMA R20, R18, R20, 1 ;  /* 0x3ff000001214742b */ /* 0x000fe40000000014 */
[----:B------:R-:W-:-:S08]  /*5220*/  DADD R18, R22, -R14 ;  /* 0x0000000016127229 */ /* 0x000fd0000000080e */
[----:B------:R-:W-:Y:S01]  /*5230*/  DADD R18, R16, R18 ;  /* 0x0000000010127229 */ /* 0x000fe20000000012 */
[----:B------:R-:W-:Y:S02]  /*5240*/  LEA R17, R12, R21, 0x14 ;  /* 0x000000150c117211 */ /* 0x000fe400078ea0ff */
[----:B------:R-:W-:Y:S01]  /*5250*/  MOV R16, R20 ;  /* 0x0000001400107202 */ /* 0x000fe20000000f00 */
[----:B------:R-:W-:Y:S07]  /*5260*/  @!P0 BRA `(.L_x_49) ;  /* 0x0000000000308947 */ /* 0x000fee0003800000 */
[----:B------:R-:W-:Y:S01]  /*5270*/  FSETP.GEU.AND P1, PT, |R15|, 4.2275390625, PT ;  /* 0x408748000f00780b */ /* 0x000fe20003f2e200 */
[C---:B------:R-:W-:Y:S02]  /*5280*/  DADD R16, R14.reuse, +INF ;  /* 0x7ff000000e107429 */ /* 0x040fe40000000000 */
[----:B------:R-:W-:-:S08]  /*5290*/  DSETP.GEU.AND P0, PT, R14, RZ, PT ;  /* 0x000000ff0e00722a */ /* 0x000fd00003f0e000 */
[----:B------:R-:W-:Y:S02]  /*52a0*/  FSEL R16, R16, RZ, P0 ;  /* 0x000000ff10107208 */ /* 0x000fe40000000000 */
[----:B------:R-:W-:Y:S02]  /*52b0*/  @!P1 LEA.HI R13, R12, R12, RZ, 0x1 ;  /* 0x0000000c0c0d9211 */ /* 0x000fe400078f08ff */
[----:B------:R-:W-:Y:S02]  /*52c0*/  FSEL R17, R17, RZ, P0 ;  /* 0x000000ff11117208 */ /* 0x000fe40000000000 */
[----:B------:R-:W-:-:S04]  /*52d0*/  @!P1 SHF.R.S32.HI R13, RZ, 0x1, R13 ;  /* 0x00000001ff0d9819 */ /* 0x000fc8000001140d */
[----:B------:R-:W-:Y:S02]  /*52e0*/  @!P1 IADD3 R12, PT, PT, R12, -R13, RZ ;  /* 0x8000000d0c0c9210 */ /* 0x000fe40007ffe0ff */
[----:B------:R-:W-:Y:S02]  /*52f0*/  @!P1 LEA R21, R13, R21, 0x14 ;  /* 0x000000150d159211 */ /* 0x000fe400078ea0ff */
[----:B------:R-:W-:Y:S02]  /*5300*/  @!P1 LEA R13, R12, 0x3ff00000, 0x14 ;  /* 0x3ff000000c0d9811 */ /* 0x000fe400078ea0ff */
[----:B------:R-:W-:-:S06]  /*5310*/  @!P1 MOV R12, RZ ;  /* 0x000000ff000c9202 */ /* 0x000fcc0000000f00 */
[----:B------:R-:W-:-:S11]  /*5320*/  @!P1 DMUL R16, R20, R12 ;  /* 0x0000000c14109228 */ /* 0x000fd60000000000 */
.L_x_49:
[----:B------:R-:W-:Y:S01]  /*5330*/  DFMA R18, R18, R16, R16 ;  /* 0x000000101212722b */ /* 0x000fe20000000010 */
[----:B------:R-:W-:Y:S01]  /*5340*/  MOV R12, R0 ;  /* 0x00000000000c7202 */ /* 0x000fe20000000f00 */
[----:B------:R-:W-:Y:S01]  /*5350*/  DSETP.NEU.AND P0, PT, |R16|, +INF , PT ;  /* 0x7ff000001000742a */ /* 0x000fe20003f0d200 */
[----:B------:R-:W-:-:S07]  /*5360*/  MOV R13, 0x0 ;  /* 0x00000000000d7802 */ /* 0x000fce0000000f00 */
[----:B------:R-:W-:Y:S02]  /*5370*/  FSEL R20, R16, R18, !P0 ;  /* 0x0000001210147208 */ /* 0x000fe40004000000 */
[----:B------:R-:W-:Y:S01]  /*5380*/  FSEL R21, R17, R19, !P0 ;  /* 0x0000001311157208 */ /* 0x000fe20004000000 */
[----:B------:R-:W-:Y:S06]  /*5390*/  RET.REL.NODEC R12 `(_Z15calculate_trailP8distanceP5pointS2_S2_S2_) ;  /* 0xffffffac0c187950 */ /* 0x000fec0003c3ffff */
.L_x_50:
[----:B------:R-:W-:-:S00]  /*53a0*/  BRA `(.L_x_50) ;  /* 0xfffffffc00fc7947 */ /* 0x000fc0000383ffff */
[----:B------:R-:W-:-:S00]  /*53b0*/  NOP ;  /* 0x0000000000007918 */ /* 0x000fc00000000000 */
        /* <DEDUP_REMOVED lines=12> */
.L_x_53:


//--------------------- .nv.shared.reserved.0     --------------------------
	.section	.nv.shared.reserved.0,"aw",@nobits
	.weak		__nv_reservedSMEM_offset_0_alias
	.size		__nv_reservedSMEM_offset_0_alias, 0, 64
	.other		__nv_reservedSMEM_offset_0_alias,@"STO_CUDA_RESERVED_SHARED STV_DEFAULT"
__nv_reservedSMEM_offset_0_alias:
	.zero		0
	.zero		64


//--------------------- .nv.constant0._Z15calculate_trailP8distanceP5pointS2_S2_S2_ --------------------------
	.section	.nv.constant0._Z15calculate_trailP8distanceP5pointS2_S2_S2_,"a",@progbits
	.sectionflags	@""
	.align	4
.nv.constant0._Z15calculate_trailP8distanceP5pointS2_S2_S2_:
	.zero		936


//--------------------- SYMBOLS --------------------------

	.type		.nv.reservedSmem.offset0,@object
	.size		.nv.reservedSmem.offset0,0x4
